//
// Generated by NVIDIA NVVM Compiler
//
// Compiler Build ID: CL-36424714
// Cuda compilation tools, release 13.0, V13.0.88
// Based on NVVM 20.0.0
//

.version 9.0
.target sm_100
.address_size 64

	// .globl	_Z12setup_kernelP17curandStateXORWOWm
.extern .func  (.param .b32 func_retval0) vprintf
(
	.param .b64 vprintf_param_0,
	.param .b64 vprintf_param_1
)
;
.global .align 4 .b8 precalc_xorwow_matrix[102400];
.global .align 4 .b8 precalc_xorwow_offset_matrix[102400];
.global .align 4 .b8 mrg32k3aM1[2304];
.global .align 4 .b8 mrg32k3aM2[2304];
.global .align 4 .b8 mrg32k3aM1SubSeq[2016];
.global .align 4 .b8 mrg32k3aM2SubSeq[2016];
.global .align 4 .b8 mrg32k3aM1Seq[2304];
.global .align 4 .b8 mrg32k3aM2Seq[2304];
.const .align 8 .b8 __cr_lgamma_table[72];
.global .align 1 .b8 $str[31] = {83, 111, 108, 32, 102, 114, 111, 109, 32, 98, 108, 111, 99, 107, 32, 37, 100, 44, 32, 116, 104, 114, 101, 97, 100, 32, 37, 100, 58, 32};
.global .align 1 .b8 $str$1[4] = {37, 100, 32};
.global .align 1 .b8 $str$2[2] = {10};

.visible .entry _Z12setup_kernelP17curandStateXORWOWm(
	.param .u64 .ptr .align 1 _Z12setup_kernelP17curandStateXORWOWm_param_0,
	.param .u64 _Z12setup_kernelP17curandStateXORWOWm_param_1
)
{
	.reg .pred 	%p<24>;
	.reg .b32 	%r<410>;
	.reg .b64 	%rd<19>;

	ld.param.u64 	%rd8, [_Z12setup_kernelP17curandStateXORWOWm_param_0];
	ld.param.u64 	%rd9, [_Z12setup_kernelP17curandStateXORWOWm_param_1];
	cvta.to.global.u64 	%rd10, %rd8;
	mov.u32 	%r182, %tid.x;
	cvt.u64.u32 	%rd18, %r182;
	mul.wide.u32 	%rd11, %r182, 48;
	add.s64 	%rd2, %rd10, %rd11;
	cvt.u32.u64 	%r183, %rd9;
	xor.b32  	%r184, %r183, -1429050551;
	mul.lo.s32 	%r185, %r184, 1099087573;
	{ .reg .b32 tmp; mov.b64 {tmp, %r186}, %rd9; }
	xor.b32  	%r187, %r186, -136515619;
	mul.lo.s32 	%r188, %r187, -1703105765;
	add.s32 	%r189, %r185, %r188;
	add.s32 	%r190, %r189, 6615241;
	add.s32 	%r191, %r185, 123456789;
	st.global.v2.u32 	[%rd2], {%r190, %r191};
	xor.b32  	%r192, %r185, 362436069;
	add.s32 	%r193, %r188, 521288629;
	st.global.v2.u32 	[%rd2+8], {%r192, %r193};
	xor.b32  	%r194, %r188, 88675123;
	add.s32 	%r195, %r185, 5783321;
	st.global.v2.u32 	[%rd2+16], {%r194, %r195};
	setp.eq.s32 	%p1, %r182, 0;
	@%p1 bra 	$L__BB0_42;
	mov.b32 	%r316, 0;
$L__BB0_2:
	and.b64  	%rd4, %rd18, 3;
	setp.eq.s64 	%p2, %rd4, 0;
	@%p2 bra 	$L__BB0_41;
	mul.wide.u32 	%rd12, %r316, 3200;
	mov.u64 	%rd13, precalc_xorwow_matrix;
	add.s64 	%rd5, %rd13, %rd12;
	cvt.u32.u64 	%r2, %rd4;
	mov.b32 	%r317, 0;
$L__BB0_4:
	mov.b32 	%r330, 0;
	mov.u32 	%r331, %r330;
	mov.u32 	%r332, %r330;
	mov.u32 	%r333, %r330;
	mov.u32 	%r334, %r330;
	mov.u32 	%r323, %r330;
$L__BB0_5:
	mul.wide.u32 	%rd14, %r323, 4;
	add.s64 	%rd15, %rd2, %rd14;
	ld.global.u32 	%r10, [%rd15+4];
	shl.b32 	%r11, %r323, 5;
	mov.b32 	%r329, 0;
$L__BB0_6:
	.pragma "nounroll";
	shr.u32 	%r200, %r10, %r329;
	and.b32  	%r201, %r200, 1;
	setp.eq.b32 	%p3, %r201, 1;
	not.pred 	%p4, %p3;
	add.s32 	%r202, %r11, %r329;
	mul.lo.s32 	%r203, %r202, 5;
	mul.wide.u32 	%rd16, %r203, 4;
	add.s64 	%rd6, %rd5, %rd16;
	@%p4 bra 	$L__BB0_8;
	ld.global.u32 	%r204, [%rd6];
	xor.b32  	%r334, %r334, %r204;
	ld.global.u32 	%r205, [%rd6+4];
	xor.b32  	%r333, %r333, %r205;
	ld.global.u32 	%r206, [%rd6+8];
	xor.b32  	%r332, %r332, %r206;
	ld.global.u32 	%r207, [%rd6+12];
	xor.b32  	%r331, %r331, %r207;
	ld.global.u32 	%r208, [%rd6+16];
	xor.b32  	%r330, %r330, %r208;
$L__BB0_8:
	and.b32  	%r210, %r200, 2;
	setp.eq.s32 	%p5, %r210, 0;
	@%p5 bra 	$L__BB0_10;
	ld.global.u32 	%r211, [%rd6+20];
	xor.b32  	%r334, %r334, %r211;
	ld.global.u32 	%r212, [%rd6+24];
	xor.b32  	%r333, %r333, %r212;
	ld.global.u32 	%r213, [%rd6+28];
	xor.b32  	%r332, %r332, %r213;
	ld.global.u32 	%r214, [%rd6+32];
	xor.b32  	%r331, %r331, %r214;
	ld.global.u32 	%r215, [%rd6+36];
	xor.b32  	%r330, %r330, %r215;
$L__BB0_10:
	and.b32  	%r217, %r200, 4;
	setp.eq.s32 	%p6, %r217, 0;
	@%p6 bra 	$L__BB0_12;
	ld.global.u32 	%r218, [%rd6+40];
	xor.b32  	%r334, %r334, %r218;
	ld.global.u32 	%r219, [%rd6+44];
	xor.b32  	%r333, %r333, %r219;
	ld.global.u32 	%r220, [%rd6+48];
	xor.b32  	%r332, %r332, %r220;
	ld.global.u32 	%r221, [%rd6+52];
	xor.b32  	%r331, %r331, %r221;
	ld.global.u32 	%r222, [%rd6+56];
	xor.b32  	%r330, %r330, %r222;
$L__BB0_12:
	and.b32  	%r224, %r200, 8;
	setp.eq.s32 	%p7, %r224, 0;
	@%p7 bra 	$L__BB0_14;
	ld.global.u32 	%r225, [%rd6+60];
	xor.b32  	%r334, %r334, %r225;
	ld.global.u32 	%r226, [%rd6+64];
	xor.b32  	%r333, %r333, %r226;
	ld.global.u32 	%r227, [%rd6+68];
	xor.b32  	%r332, %r332, %r227;
	ld.global.u32 	%r228, [%rd6+72];
	xor.b32  	%r331, %r331, %r228;
	ld.global.u32 	%r229, [%rd6+76];
	xor.b32  	%r330, %r330, %r229;
$L__BB0_14:
	and.b32  	%r231, %r200, 16;
	setp.eq.s32 	%p8, %r231, 0;
	@%p8 bra 	$L__BB0_16;
	ld.global.u32 	%r232, [%rd6+80];
	xor.b32  	%r334, %r334, %r232;
	ld.global.u32 	%r233, [%rd6+84];
	xor.b32  	%r333, %r333, %r233;
	ld.global.u32 	%r234, [%rd6+88];
	xor.b32  	%r332, %r332, %r234;
	ld.global.u32 	%r235, [%rd6+92];
	xor.b32  	%r331, %r331, %r235;
	ld.global.u32 	%r236, [%rd6+96];
	xor.b32  	%r330, %r330, %r236;
$L__BB0_16:
	and.b32  	%r238, %r200, 32;
	setp.eq.s32 	%p9, %r238, 0;
	@%p9 bra 	$L__BB0_18;
	ld.global.u32 	%r239, [%rd6+100];
	xor.b32  	%r334, %r334, %r239;
	ld.global.u32 	%r240, [%rd6+104];
	xor.b32  	%r333, %r333, %r240;
	ld.global.u32 	%r241, [%rd6+108];
	xor.b32  	%r332, %r332, %r241;
	ld.global.u32 	%r242, [%rd6+112];
	xor.b32  	%r331, %r331, %r242;
	ld.global.u32 	%r243, [%rd6+116];
	xor.b32  	%r330, %r330, %r243;
$L__BB0_18:
	and.b32  	%r245, %r200, 64;
	setp.eq.s32 	%p10, %r245, 0;
	@%p10 bra 	$L__BB0_20;
	ld.global.u32 	%r246, [%rd6+120];
	xor.b32  	%r334, %r334, %r246;
	ld.global.u32 	%r247, [%rd6+124];
	xor.b32  	%r333, %r333, %r247;
	ld.global.u32 	%r248, [%rd6+128];
	xor.b32  	%r332, %r332, %r248;
	ld.global.u32 	%r249, [%rd6+132];
	xor.b32  	%r331, %r331, %r249;
	ld.global.u32 	%r250, [%rd6+136];
	xor.b32  	%r330, %r330, %r250;
$L__BB0_20:
	and.b32  	%r252, %r200, 128;
	setp.eq.s32 	%p11, %r252, 0;
	@%p11 bra 	$L__BB0_22;
	ld.global.u32 	%r253, [%rd6+140];
	xor.b32  	%r334, %r334, %r253;
	ld.global.u32 	%r254, [%rd6+144];
	xor.b32  	%r333, %r333, %r254;
	ld.global.u32 	%r255, [%rd6+148];
	xor.b32  	%r332, %r332, %r255;
	ld.global.u32 	%r256, [%rd6+152];
	xor.b32  	%r331, %r331, %r256;
	ld.global.u32 	%r257, [%rd6+156];
	xor.b32  	%r330, %r330, %r257;
$L__BB0_22:
	and.b32  	%r259, %r200, 256;
	setp.eq.s32 	%p12, %r259, 0;
	@%p12 bra 	$L__BB0_24;
	ld.global.u32 	%r260, [%rd6+160];
	xor.b32  	%r334, %r334, %r260;
	ld.global.u32 	%r261, [%rd6+164];
	xor.b32  	%r333, %r333, %r261;
	ld.global.u32 	%r262, [%rd6+168];
	xor.b32  	%r332, %r332, %r262;
	ld.global.u32 	%r263, [%rd6+172];
	xor.b32  	%r331, %r331, %r263;
	ld.global.u32 	%r264, [%rd6+176];
	xor.b32  	%r330, %r330, %r264;
$L__BB0_24:
	and.b32  	%r266, %r200, 512;
	setp.eq.s32 	%p13, %r266, 0;
	@%p13 bra 	$L__BB0_26;
	ld.global.u32 	%r267, [%rd6+180];
	xor.b32  	%r334, %r334, %r267;
	ld.global.u32 	%r268, [%rd6+184];
	xor.b32  	%r333, %r333, %r268;
	ld.global.u32 	%r269, [%rd6+188];
	xor.b32  	%r332, %r332, %r269;
	ld.global.u32 	%r270, [%rd6+192];
	xor.b32  	%r331, %r331, %r270;
	ld.global.u32 	%r271, [%rd6+196];
	xor.b32  	%r330, %r330, %r271;
$L__BB0_26:
	and.b32  	%r273, %r200, 1024;
	setp.eq.s32 	%p14, %r273, 0;
	@%p14 bra 	$L__BB0_28;
	ld.global.u32 	%r274, [%rd6+200];
	xor.b32  	%r334, %r334, %r274;
	ld.global.u32 	%r275, [%rd6+204];
	xor.b32  	%r333, %r333, %r275;
	ld.global.u32 	%r276, [%rd6+208];
	xor.b32  	%r332, %r332, %r276;
	ld.global.u32 	%r277, [%rd6+212];
	xor.b32  	%r331, %r331, %r277;
	ld.global.u32 	%r278, [%rd6+216];
	xor.b32  	%r330, %r330, %r278;
$L__BB0_28:
	and.b32  	%r280, %r200, 2048;
	setp.eq.s32 	%p15, %r280, 0;
	@%p15 bra 	$L__BB0_30;
	ld.global.u32 	%r281, [%rd6+220];
	xor.b32  	%r334, %r334, %r281;
	ld.global.u32 	%r282, [%rd6+224];
	xor.b32  	%r333, %r333, %r282;
	ld.global.u32 	%r283, [%rd6+228];
	xor.b32  	%r332, %r332, %r283;
	ld.global.u32 	%r284, [%rd6+232];
	xor.b32  	%r331, %r331, %r284;
	ld.global.u32 	%r285, [%rd6+236];
	xor.b32  	%r330, %r330, %r285;
$L__BB0_30:
	and.b32  	%r287, %r200, 4096;
	setp.eq.s32 	%p16, %r287, 0;
	@%p16 bra 	$L__BB0_32;
	ld.global.u32 	%r288, [%rd6+240];
	xor.b32  	%r334, %r334, %r288;
	ld.global.u32 	%r289, [%rd6+244];
	xor.b32  	%r333, %r333, %r289;
	ld.global.u32 	%r290, [%rd6+248];
	xor.b32  	%r332, %r332, %r290;
	ld.global.u32 	%r291, [%rd6+252];
	xor.b32  	%r331, %r331, %r291;
	ld.global.u32 	%r292, [%rd6+256];
	xor.b32  	%r330, %r330, %r292;
$L__BB0_32:
	and.b32  	%r294, %r200, 8192;
	setp.eq.s32 	%p17, %r294, 0;
	@%p17 bra 	$L__BB0_34;
	ld.global.u32 	%r295, [%rd6+260];
	xor.b32  	%r334, %r334, %r295;
	ld.global.u32 	%r296, [%rd6+264];
	xor.b32  	%r333, %r333, %r296;
	ld.global.u32 	%r297, [%rd6+268];
	xor.b32  	%r332, %r332, %r297;
	ld.global.u32 	%r298, [%rd6+272];
	xor.b32  	%r331, %r331, %r298;
	ld.global.u32 	%r299, [%rd6+276];
	xor.b32  	%r330, %r330, %r299;
$L__BB0_34:
	and.b32  	%r301, %r200, 16384;
	setp.eq.s32 	%p18, %r301, 0;
	@%p18 bra 	$L__BB0_36;
	ld.global.u32 	%r302, [%rd6+280];
	xor.b32  	%r334, %r334, %r302;
	ld.global.u32 	%r303, [%rd6+284];
	xor.b32  	%r333, %r333, %r303;
	ld.global.u32 	%r304, [%rd6+288];
	xor.b32  	%r332, %r332, %r304;
	ld.global.u32 	%r305, [%rd6+292];
	xor.b32  	%r331, %r331, %r305;
	ld.global.u32 	%r306, [%rd6+296];
	xor.b32  	%r330, %r330, %r306;
$L__BB0_36:
	and.b32  	%r308, %r200, 32768;
	setp.eq.s32 	%p19, %r308, 0;
	@%p19 bra 	$L__BB0_38;
	ld.global.u32 	%r309, [%rd6+300];
	xor.b32  	%r334, %r334, %r309;
	ld.global.u32 	%r310, [%rd6+304];
	xor.b32  	%r333, %r333, %r310;
	ld.global.u32 	%r311, [%rd6+308];
	xor.b32  	%r332, %r332, %r311;
	ld.global.u32 	%r312, [%rd6+312];
	xor.b32  	%r331, %r331, %r312;
	ld.global.u32 	%r313, [%rd6+316];
	xor.b32  	%r330, %r330, %r313;
$L__BB0_38:
	add.s32 	%r329, %r329, 16;
	setp.ne.s32 	%p20, %r329, 32;
	@%p20 bra 	$L__BB0_6;
	mad.lo.s32 	%r314, %r323, -31, %r11;
	add.s32 	%r323, %r314, 1;
	setp.ne.s32 	%p21, %r323, 5;
	@%p21 bra 	$L__BB0_5;
	st.global.u32 	[%rd2+4], %r334;
	st.global.u32 	[%rd2+8], %r333;
	st.global.u32 	[%rd2+12], %r332;
	st.global.u32 	[%rd2+16], %r331;
	st.global.u32 	[%rd2+20], %r330;
	add.s32 	%r317, %r317, 1;
	setp.lt.u32 	%p22, %r317, %r2;
	@%p22 bra 	$L__BB0_4;
$L__BB0_41:
	shr.u64 	%rd7, %rd18, 2;
	add.s32 	%r316, %r316, 1;
	setp.gt.u64 	%p23, %rd18, 3;
	mov.u64 	%rd18, %rd7;
	@%p23 bra 	$L__BB0_2;
$L__BB0_42:
	mov.b32 	%r315, 0;
	st.global.v2.u32 	[%rd2+24], {%r315, %r315};
	st.global.u32 	[%rd2+32], %r315;
	mov.b64 	%rd17, 0;
	st.global.u64 	[%rd2+40], %rd17;
	ret;

}
	// .globl	_Z6kernelPiP17curandStateXORWOW
.visible .entry _Z6kernelPiP17curandStateXORWOW(
	.param .u64 .ptr .align 1 _Z6kernelPiP17curandStateXORWOW_param_0,
	.param .u64 .ptr .align 1 _Z6kernelPiP17curandStateXORWOW_param_1
)
{
	.local .align 16 .b8 	__local_depot1[512];
	.reg .b64 	%SP;
	.reg .b64 	%SPL;
	.reg .pred 	%p<10>;
	.reg .b32 	%r<156>;
	.reg .b32 	%f<8>;
	.reg .b64 	%rd<38>;
	.reg .b64 	%fd<5>;

	mov.u64 	%SPL, __local_depot1;
	cvta.local.u64 	%SP, %SPL;
	ld.param.u64 	%rd7, [_Z6kernelPiP17curandStateXORWOW_param_1];
	add.u64 	%rd1, %SPL, 0;
	add.u64 	%rd2, %SPL, 40;
	add.u64 	%rd3, %SPL, 80;
	mov.b32 	%r154, 0;
	st.local.v4.u32 	[%rd3], {%r154, %r154, %r154, %r154};
	st.local.v4.u32 	[%rd3+16], {%r154, %r154, %r154, %r154};
	mov.b32 	%r45, -1;
	st.local.v2.u32 	[%rd1], {%r45, %r45};
	st.local.v2.u32 	[%rd2], {%r154, %r154};
	st.local.v4.u32 	[%rd3+32], {%r154, %r154, %r154, %r154};
	st.local.v4.u32 	[%rd3+48], {%r154, %r154, %r154, %r154};
	st.local.v4.u32 	[%rd3+64], {%r154, %r154, %r154, %r154};
	st.local.v4.u32 	[%rd3+80], {%r154, %r154, %r154, %r154};
	st.local.v4.u32 	[%rd3+96], {%r154, %r154, %r154, %r154};
	st.local.v2.u32 	[%rd1+8], {%r45, %r45};
	st.local.v2.u32 	[%rd2+8], {%r154, %r154};
	st.local.v4.u32 	[%rd3+112], {%r154, %r154, %r154, %r154};
	st.local.v4.u32 	[%rd3+128], {%r154, %r154, %r154, %r154};
	st.local.v4.u32 	[%rd3+144], {%r154, %r154, %r154, %r154};
	st.local.v4.u32 	[%rd3+160], {%r154, %r154, %r154, %r154};
	st.local.v4.u32 	[%rd3+176], {%r154, %r154, %r154, %r154};
	st.local.v2.u32 	[%rd1+16], {%r45, %r45};
	st.local.v2.u32 	[%rd2+16], {%r154, %r154};
	st.local.v4.u32 	[%rd3+192], {%r154, %r154, %r154, %r154};
	st.local.v4.u32 	[%rd3+208], {%r154, %r154, %r154, %r154};
	st.local.v4.u32 	[%rd3+224], {%r154, %r154, %r154, %r154};
	st.local.v4.u32 	[%rd3+240], {%r154, %r154, %r154, %r154};
	st.local.v4.u32 	[%rd3+256], {%r154, %r154, %r154, %r154};
	st.local.v2.u32 	[%rd1+24], {%r45, %r45};
	st.local.v2.u32 	[%rd2+24], {%r154, %r154};
	st.local.v4.u32 	[%rd3+272], {%r154, %r154, %r154, %r154};
	st.local.v4.u32 	[%rd3+288], {%r154, %r154, %r154, %r154};
	st.local.v4.u32 	[%rd3+304], {%r154, %r154, %r154, %r154};
	st.local.v4.u32 	[%rd3+320], {%r154, %r154, %r154, %r154};
	st.local.v4.u32 	[%rd3+336], {%r154, %r154, %r154, %r154};
	st.local.v2.u32 	[%rd1+32], {%r45, %r45};
	st.local.v2.u32 	[%rd2+32], {%r154, %r154};
	st.local.v4.u32 	[%rd3+352], {%r154, %r154, %r154, %r154};
	st.local.v4.u32 	[%rd3+368], {%r154, %r154, %r154, %r154};
	st.local.v4.u32 	[%rd3+384], {%r154, %r154, %r154, %r154};
	cvta.to.global.u64 	%rd11, %rd7;
	mov.u32 	%r46, %tid.x;
	mul.wide.u32 	%rd12, %r46, 48;
	add.s64 	%rd13, %rd11, %rd12;
	ld.global.v2.u32 	{%r145, %r151}, [%rd13];
	ld.global.v2.u32 	{%r150, %r149}, [%rd13+8];
	ld.global.v2.u32 	{%r148, %r146}, [%rd13+16];
	ld.global.v2.u32 	{%r1, %r2}, [%rd13+24];
	ld.global.f32 	%f1, [%rd13+32];
	ld.global.f64 	%fd1, [%rd13+40];
$L__BB1_1:
	mov.u32 	%r13, %r150;
	mov.u32 	%r150, %r149;
	mov.u32 	%r149, %r148;
	mov.u32 	%r148, %r146;
	shr.u32 	%r47, %r151, 2;
	xor.b32  	%r48, %r47, %r151;
	shl.b32 	%r49, %r148, 4;
	shl.b32 	%r50, %r48, 1;
	xor.b32  	%r51, %r49, %r50;
	xor.b32  	%r52, %r51, %r148;
	xor.b32  	%r146, %r52, %r48;
	add.s32 	%r145, %r145, 362437;
	add.s32 	%r53, %r146, %r145;
	cvt.rn.f32.u32 	%f5, %r53;
	fma.rn.f32 	%f6, %f5, 0f2F800000, 0f2F000000;
	mul.f32 	%f7, %f6, 0f41200000;
	cvt.rzi.s32.f32 	%r26, %f7;
	mul.wide.s32 	%rd14, %r26, 4;
	add.s64 	%rd4, %rd2, %rd14;
	ld.local.u32 	%r54, [%rd4];
	mul.wide.s32 	%rd15, %r154, 40;
	add.s64 	%rd16, %rd3, %rd15;
	add.s64 	%rd5, %rd16, %rd14;
	ld.local.u32 	%r55, [%rd5];
	or.b32  	%r56, %r55, %r54;
	setp.ne.s32 	%p1, %r56, 0;
	@%p1 bra 	$L__BB1_6;
	mov.b32 	%r57, 1;
	st.local.u32 	[%rd5], %r57;
	setp.lt.s32 	%p2, %r154, 1;
	@%p2 bra 	$L__BB1_9;
	mov.b32 	%r152, 1;
	bra.uni 	$L__BB1_5;
$L__BB1_4:
	add.s32 	%r27, %r152, 1;
	setp.eq.s32 	%p6, %r154, %r152;
	mov.u32 	%r152, %r27;
	@%p6 bra 	$L__BB1_9;
$L__BB1_5:
	sub.s32 	%r59, %r154, %r152;
	mul.wide.s32 	%rd17, %r59, 4;
	add.s64 	%rd18, %rd1, %rd17;
	ld.local.u32 	%r60, [%rd18];
	sub.s32 	%r61, %r26, %r152;
	setp.eq.s32 	%p3, %r60, %r61;
	add.s32 	%r62, %r152, %r26;
	setp.eq.s32 	%p4, %r60, %r62;
	or.pred  	%p5, %p3, %p4;
	@%p5 bra 	$L__BB1_6;
	bra.uni 	$L__BB1_4;
$L__BB1_6:
	mul.wide.s32 	%rd21, %r154, 40;
	add.s64 	%rd6, %rd3, %rd21;
	ld.local.v2.u32 	{%r64, %r65}, [%rd6];
	add.s32 	%r66, %r65, %r64;
	ld.local.v2.u32 	{%r67, %r68}, [%rd6+8];
	add.s32 	%r69, %r67, %r66;
	add.s32 	%r70, %r68, %r69;
	ld.local.v2.u32 	{%r71, %r72}, [%rd6+16];
	add.s32 	%r73, %r71, %r70;
	add.s32 	%r74, %r72, %r73;
	ld.local.v2.u32 	{%r75, %r76}, [%rd6+24];
	add.s32 	%r77, %r75, %r74;
	add.s32 	%r78, %r76, %r77;
	ld.local.v2.u32 	{%r79, %r80}, [%rd6+32];
	add.s32 	%r81, %r79, %r78;
	add.s32 	%r82, %r80, %r81;
	ld.local.v2.u32 	{%r83, %r84}, [%rd2];
	add.s32 	%r85, %r84, %r83;
	ld.local.v2.u32 	{%r86, %r87}, [%rd2+8];
	add.s32 	%r88, %r86, %r85;
	add.s32 	%r89, %r87, %r88;
	ld.local.v2.u32 	{%r90, %r91}, [%rd2+16];
	add.s32 	%r92, %r90, %r89;
	add.s32 	%r93, %r91, %r92;
	ld.local.v2.u32 	{%r94, %r95}, [%rd2+24];
	add.s32 	%r96, %r94, %r93;
	add.s32 	%r97, %r95, %r96;
	ld.local.v2.u32 	{%r98, %r99}, [%rd2+32];
	add.s32 	%r100, %r98, %r97;
	add.s32 	%r101, %r99, %r100;
	add.s32 	%r102, %r101, %r82;
	setp.ne.s32 	%p8, %r102, 10;
	@%p8 bra 	$L__BB1_8;
	add.s32 	%r32, %r154, -1;
	mul.wide.s32 	%rd22, %r154, 4;
	add.s64 	%rd23, %rd1, %rd22;
	ld.local.u32 	%r103, [%rd23+-4];
	mul.wide.s32 	%rd24, %r103, 4;
	add.s64 	%rd25, %rd2, %rd24;
	mov.b32 	%r104, 0;
	st.local.u32 	[%rd25], %r104;
	mov.b32 	%r105, -1;
	st.local.u32 	[%rd23+-4], %r105;
	st.local.v2.u32 	[%rd6], {%r104, %r104};
	st.local.v2.u32 	[%rd6+8], {%r104, %r104};
	st.local.v2.u32 	[%rd6+16], {%r104, %r104};
	st.local.v2.u32 	[%rd6+24], {%r104, %r104};
	st.local.v2.u32 	[%rd6+32], {%r104, %r104};
	mov.u32 	%r154, %r32;
$L__BB1_8:
	ld.local.u32 	%r155, [%rd1+36];
	setp.eq.s32 	%p9, %r155, -1;
	mov.u32 	%r151, %r13;
	@%p9 bra 	$L__BB1_1;
	bra.uni 	$L__BB1_11;
$L__BB1_9:
	mul.wide.s32 	%rd19, %r154, 4;
	add.s64 	%rd20, %rd1, %rd19;
	st.local.u32 	[%rd20], %r26;
	mov.b32 	%r63, 1;
	st.local.u32 	[%rd4], %r63;
	add.s32 	%r154, %r154, 1;
	setp.ne.s32 	%p7, %r154, 10;
	@%p7 bra 	$L__BB1_6;
	ld.local.u32 	%r155, [%rd1+36];
$L__BB1_11:
	ld.param.u64 	%rd37, [_Z6kernelPiP17curandStateXORWOW_param_1];
	cvta.to.global.u64 	%rd26, %rd37;
	add.s64 	%rd28, %rd26, %rd12;
	st.global.v2.u32 	[%rd28], {%r145, %r13};
	st.global.v2.u32 	[%rd28+8], {%r150, %r149};
	st.global.v2.u32 	[%rd28+16], {%r148, %r146};
	st.global.v2.u32 	[%rd28+24], {%r1, %r2};
	st.global.f32 	[%rd28+32], %f1;
	st.global.f64 	[%rd28+40], %fd1;
	ld.local.u32 	%r107, [%rd1+32];
	ld.local.v2.u32 	{%r108, %r109}, [%rd1+24];
	ld.local.v2.u32 	{%r110, %r111}, [%rd1+16];
	ld.local.v2.u32 	{%r112, %r113}, [%rd1+8];
	ld.local.v2.u32 	{%r114, %r115}, [%rd1];
	add.u64 	%rd29, %SP, 480;
	add.u64 	%rd30, %SPL, 480;
	mov.u32 	%r116, %ctaid.x;
	mov.u32 	%r117, %ctaid.y;
	mov.u32 	%r118, %ctaid.z;
	mov.u32 	%r119, %tid.y;
	mov.u32 	%r120, %tid.z;
	st.local.v2.u32 	[%rd30], {%r116, %r117};
	st.local.v2.u32 	[%rd30+8], {%r118, %r46};
	st.local.v2.u32 	[%rd30+16], {%r119, %r120};
	mov.u64 	%rd31, $str;
	cvta.global.u64 	%rd32, %rd31;
	{ // callseq 0, 0
	.param .b64 param0;
	st.param.b64 	[param0], %rd32;
	.param .b64 param1;
	st.param.b64 	[param1], %rd29;
	.param .b32 retval0;
	call.uni (retval0), 
	vprintf, 
	(
	param0, 
	param1
	);
	ld.param.b32 	%r121, [retval0];
	} // callseq 0
	st.local.u32 	[%rd30], %r114;
	mov.u64 	%rd33, $str$1;
	cvta.global.u64 	%rd34, %rd33;
	{ // callseq 1, 0
	.param .b64 param0;
	st.param.b64 	[param0], %rd34;
	.param .b64 param1;
	st.param.b64 	[param1], %rd29;
	.param .b32 retval0;
	call.uni (retval0), 
	vprintf, 
	(
	param0, 
	param1
	);
	ld.param.b32 	%r123, [retval0];
	} // callseq 1
	st.local.u32 	[%rd30], %r115;
	{ // callseq 2, 0
	.param .b64 param0;
	st.param.b64 	[param0], %rd34;
	.param .b64 param1;
	st.param.b64 	[param1], %rd29;
	.param .b32 retval0;
	call.uni (retval0), 
	vprintf, 
	(
	param0, 
	param1
	);
	ld.param.b32 	%r125, [retval0];
	} // callseq 2
	st.local.u32 	[%rd30], %r112;
	{ // callseq 3, 0
	.param .b64 param0;
	st.param.b64 	[param0], %rd34;
	.param .b64 param1;
	st.param.b64 	[param1], %rd29;
	.param .b32 retval0;
	call.uni (retval0), 
	vprintf, 
	(
	param0, 
	param1
	);
	ld.param.b32 	%r127, [retval0];
	} // callseq 3
	st.local.u32 	[%rd30], %r113;
	{ // callseq 4, 0
	.param .b64 param0;
	st.param.b64 	[param0], %rd34;
	.param .b64 param1;
	st.param.b64 	[param1], %rd29;
	.param .b32 retval0;
	call.uni (retval0), 
	vprintf, 
	(
	param0, 
	param1
	);
	ld.param.b32 	%r129, [retval0];
	} // callseq 4
	st.local.u32 	[%rd30], %r110;
	{ // callseq 5, 0
	.param .b64 param0;
	st.param.b64 	[param0], %rd34;
	.param .b64 param1;
	st.param.b64 	[param1], %rd29;
	.param .b32 retval0;
	call.uni (retval0), 
	vprintf, 
	(
	param0, 
	param1
	);
	ld.param.b32 	%r131, [retval0];
	} // callseq 5
	st.local.u32 	[%rd30], %r111;
	{ // callseq 6, 0
	.param .b64 param0;
	st.param.b64 	[param0], %rd34;
	.param .b64 param1;
	st.param.b64 	[param1], %rd29;
	.param .b32 retval0;
	call.uni (retval0), 
	vprintf, 
	(
	param0, 
	param1
	);
	ld.param.b32 	%r133, [retval0];
	} // callseq 6
	st.local.u32 	[%rd30], %r108;
	{ // callseq 7, 0
	.param .b64 param0;
	st.param.b64 	[param0], %rd34;
	.param .b64 param1;
	st.param.b64 	[param1], %rd29;
	.param .b32 retval0;
	call.uni (retval0), 
	vprintf, 
	(
	param0, 
	param1
	);
	ld.param.b32 	%r135, [retval0];
	} // callseq 7
	st.local.u32 	[%rd30], %r109;
	{ // callseq 8, 0
	.param .b64 param0;
	st.param.b64 	[param0], %rd34;
	.param .b64 param1;
	st.param.b64 	[param1], %rd29;
	.param .b32 retval0;
	call.uni (retval0), 
	vprintf, 
	(
	param0, 
	param1
	);
	ld.param.b32 	%r137, [retval0];
	} // callseq 8
	st.local.u32 	[%rd30], %r107;
	{ // callseq 9, 0
	.param .b64 param0;
	st.param.b64 	[param0], %rd34;
	.param .b64 param1;
	st.param.b64 	[param1], %rd29;
	.param .b32 retval0;
	call.uni (retval0), 
	vprintf, 
	(
	param0, 
	param1
	);
	ld.param.b32 	%r139, [retval0];
	} // callseq 9
	st.local.u32 	[%rd30], %r155;
	{ // callseq 10, 0
	.param .b64 param0;
	st.param.b64 	[param0], %rd34;
	.param .b64 param1;
	st.param.b64 	[param1], %rd29;
	.param .b32 retval0;
	call.uni (retval0), 
	vprintf, 
	(
	param0, 
	param1
	);
	ld.param.b32 	%r141, [retval0];
	} // callseq 10
	mov.u64 	%rd35, $str$2;
	cvta.global.u64 	%rd36, %rd35;
	{ // callseq 11, 0
	.param .b64 param0;
	st.param.b64 	[param0], %rd36;
	.param .b64 param1;
	st.param.b64 	[param1], 0;
	.param .b32 retval0;
	call.uni (retval0), 
	vprintf, 
	(
	param0, 
	param1
	);
	ld.param.b32 	%r143, [retval0];
	} // callseq 11
	ret;

}


// ===== COMPILED SASS (sm_100) =====

	.target	sm_100

	.elftype	@"ET_EXEC"


//--------------------- .note.nv.tkinfo           --------------------------
	.section	.note.nv.tkinfo,"",@"SHT_NOTE"
	.sectionflags	@"SHF_NOTE_NV_TKINFO"
	.tkinfo
        /*0018*/ 	.word	0x00000002
        /*0030*/ 	.string	""
        /*0030*/ 	.string	"ptxas"
        /*0030*/ 	.string	"Cuda compilation tools, release 13.0, V13.0.88"
        /*0030*/ 	.string	"Build cuda_13.0.r13.0/compiler.36424714_0"
        /*0030*/ 	.string	"-arch sm_100 -m 64 "



//--------------------- .note.nv.cuinfo           --------------------------
	.section	.note.nv.cuinfo,"",@"SHT_NOTE"
	.sectionflags	@"SHF_NOTE_NV_CUINFO"
        /*0018*/ 	.short	0x0002
        /*001a*/ 	.short	0x0064
        /*001c*/ 	.short	0x0082
	.zero		2


//--------------------- .nv.info                  --------------------------
	.section	.nv.info,"",@"SHT_CUDA_INFO"
	.align	4


	//----- nvinfo : EIATTR_REGCOUNT
	.align		4
        /*0000*/ 	.byte	0x04, 0x2f
        /*0002*/ 	.short	(.L_13 - .L_12)
	.align		4
.L_12:
        /*0004*/ 	.word	index@(_Z12setup_kernelP17curandStateXORWOWm)
        /*0008*/ 	.word	0x0000001f


	//----- nvinfo : EIATTR_FRAME_SIZE
	.align		4
.L_13:
        /*000c*/ 	.byte	0x04, 0x11
        /*000e*/ 	.short	(.L_15 - .L_14)
	.align		4
.L_14:
        /*0010*/ 	.word	index@(_Z12setup_kernelP17curandStateXORWOWm)
        /*0014*/ 	.word	0x00000000


	//----- nvinfo : EIATTR_REGCOUNT
	.align		4
.L_15:
        /*0018*/ 	.byte	0x04, 0x2f
        /*001a*/ 	.short	(.L_17 - .L_16)
	.align		4
.L_16:
        /*001c*/ 	.word	index@(_Z6kernelPiP17curandStateXORWOW)
        /*0020*/ 	.word	0x00000027


	//----- nvinfo : EIATTR_FRAME_SIZE
	.align		4
.L_17:
        /*0024*/ 	.byte	0x04, 0x11
        /*0026*/ 	.short	(.L_19 - .L_18)
	.align		4
.L_18:
        /*0028*/ 	.word	index@(_Z6kernelPiP17curandStateXORWOW)
        /*002c*/ 	.word	0x00000200


	//----- nvinfo : EIATTR_MIN_STACK_SIZE
	.align		4
.L_19:
        /*0030*/ 	.byte	0x04, 0x12
        /*0032*/ 	.short	(.L_21 - .L_20)
	.align		4
.L_20:
        /*0034*/ 	.word	index@(_Z6kernelPiP17curandStateXORWOW)
        /*0038*/ 	.word	0x00000200


	//----- nvinfo : EIATTR_MIN_STACK_SIZE
	.align		4
.L_21:
        /*003c*/ 	.byte	0x04, 0x12
        /*003e*/ 	.short	(.L_23 - .L_22)
	.align		4
.L_22:
        /*0040*/ 	.word	index@(_Z12setup_kernelP17curandStateXORWOWm)
        /*0044*/ 	.word	0x00000000
.L_23:


//--------------------- .nv.compat                --------------------------
	.section	.nv.compat,"",@"SHT_CUDA_COMPAT_INFO"
	.align	4
        /*0000*/ 	.byte	0x02, 0x09, 0x00, 0x00, 0x02, 0x02, 0x01, 0x00, 0x02, 0x05, 0x05, 0x00, 0x03, 0x07, 0x01, 0x01
        /*0010*/ 	.byte	0x02, 0x03, 0x00, 0x00, 0x02, 0x06, 0x01, 0x00, 0x04, 0x0b, 0x08, 0x00, 0x09, 0x00, 0x00, 0x00
        /*0020*/ 	.byte	0x00, 0x00, 0x00, 0x00


//--------------------- .nv.info._Z6kernelPiP17curandStateXORWOW --------------------------
	.section	.nv.info._Z6kernelPiP17curandStateXORWOW,"",@"SHT_CUDA_INFO"
	.sectionflags	@""
	.align	4


	//----- nvinfo : EIATTR_CUDA_API_VERSION
	.align		4
        /*0000*/ 	.byte	0x04, 0x37
        /*0002*/ 	.short	(.L_25 - .L_24)
.L_24:
        /*0004*/ 	.word	0x00000082


	//----- nvinfo : EIATTR_KPARAM_INFO
	.align		4
.L_25:
        /*0008*/ 	.byte	0x04, 0x17
        /*000a*/ 	.short	(.L_27 - .L_26)
.L_26:
        /*000c*/ 	.word	0x00000000
        /*0010*/ 	.short	0x0001
        /*0012*/ 	.short	0x0008
        /*0014*/ 	.byte	0x00, 0xf5, 0x21, 0x00


	//----- nvinfo : EIATTR_KPARAM_INFO
	.align		4
.L_27:
        /*0018*/ 	.byte	0x04, 0x17
        /*001a*/ 	.short	(.L_29 - .L_28)
.L_28:
        /*001c*/ 	.word	0x00000000
        /*0020*/ 	.short	0x0000
        /*0022*/ 	.short	0x0000
        /*0024*/ 	.byte	0x00, 0xf5, 0x21, 0x00


	//----- nvinfo : EIATTR_SPARSE_MMA_MASK
	.align		4
.L_29:
        /*0028*/ 	.byte	0x03, 0x50
        /*002a*/ 	.short	0x0000


	//----- nvinfo : EIATTR_MAXREG_COUNT
	.align		4
        /*002c*/ 	.byte	0x03, 0x1b
        /*002e*/ 	.short	0x00ff


	//----- nvinfo : EIATTR_EXTERNS
	.align		4
        /*0030*/ 	.byte	0x04, 0x0f
        /*0032*/ 	.short	(.L_31 - .L_30)


	//   ....[0]....
	.align		4
.L_30:
        /*0034*/ 	.word	index@(vprintf)


	//----- nvinfo : EIATTR_MERCURY_ISA_VERSION
	.align		4
.L_31:
        /*0038*/ 	.byte	0x03, 0x5f
        /*003a*/ 	.short	0x0101


	//----- nvinfo : EIATTR_VRC_CTA_INIT_COUNT
	.align		4
        /*003c*/ 	.byte	0x02, 0x4a
	.zero		1
	.zero		1


	//----- nvinfo : EIATTR_SYSCALL_OFFSETS
	.align		4
        /*0040*/ 	.byte	0x04, 0x46
        /*0042*/ 	.short	(.L_33 - .L_32)


	//   ....[0]....
.L_32:
        /*0044*/ 	.word	0x00000af0


	//   ....[1]....
        /*0048*/ 	.word	0x00000b90


	//   ....[2]....
        /*004c*/ 	.word	0x00000c20


	//   ....[3]....
        /*0050*/ 	.word	0x00000cb0


	//   ....[4]....
        /*0054*/ 	.word	0x00000d40


	//   ....[5]....
        /*0058*/ 	.word	0x00000dd0


	//   ....[6]....
        /*005c*/ 	.word	0x00000e60


	//   ....[7]....
        /*0060*/ 	.word	0x00000ef0


	//   ....[8]....
        /*0064*/ 	.word	0x00000f80


	//   ....[9]....
        /*0068*/ 	.word	0x00001010


	//   ....[10]....
        /*006c*/ 	.word	0x000010a0


	//   ....[11]....
        /*0070*/ 	.word	0x00001110


	//----- nvinfo : EIATTR_EXIT_INSTR_OFFSETS
	.align		4
.L_33:
        /*0074*/ 	.byte	0x04, 0x1c
        /*0076*/ 	.short	(.L_35 - .L_34)


	//   ....[0]....
.L_34:
        /*0078*/ 	.word	0x00001120


	//----- nvinfo : EIATTR_CRS_STACK_SIZE
	.align		4
.L_35:
        /*007c*/ 	.byte	0x04, 0x1e
        /*007e*/ 	.short	(.L_37 - .L_36)
.L_36:
        /*0080*/ 	.word	0x00000000


	//----- nvinfo : EIATTR_CBANK_PARAM_SIZE
	.align		4
.L_37:
        /*0084*/ 	.byte	0x03, 0x19
        /*0086*/ 	.short	0x0010


	//----- nvinfo : EIATTR_PARAM_CBANK
	.align		4
        /*0088*/ 	.byte	0x04, 0x0a
        /*008a*/ 	.short	(.L_39 - .L_38)
	.align		4
.L_38:
        /*008c*/ 	.word	index@(.nv.constant0._Z6kernelPiP17curandStateXORWOW)
        /*0090*/ 	.short	0x0380
        /*0092*/ 	.short	0x0010


	//----- nvinfo : EIATTR_SW_WAR
	.align		4
.L_39:
        /*0094*/ 	.byte	0x04, 0x36
        /*0096*/ 	.short	(.L_41 - .L_40)
.L_40:
        /*0098*/ 	.word	0x00000008
.L_41:


//--------------------- .nv.info._Z12setup_kernelP17curandStateXORWOWm --------------------------
	.section	.nv.info._Z12setup_kernelP17curandStateXORWOWm,"",@"SHT_CUDA_INFO"
	.sectionflags	@""
	.align	4


	//----- nvinfo : EIATTR_CUDA_API_VERSION
	.align		4
        /*0000*/ 	.byte	0x04, 0x37
        /*0002*/ 	.short	(.L_43 - .L_42)
.L_42:
        /*0004*/ 	.word	0x00000082


	//----- nvinfo : EIATTR_KPARAM_INFO
	.align		4
.L_43:
        /*0008*/ 	.byte	0x04, 0x17
        /*000a*/ 	.short	(.L_45 - .L_44)
.L_44:
        /*000c*/ 	.word	0x00000000
        /*0010*/ 	.short	0x0001
        /*0012*/ 	.short	0x0008
        /*0014*/ 	.byte	0x00, 0xf0, 0x21, 0x00


	//----- nvinfo : EIATTR_KPARAM_INFO
	.align		4
.L_45:
        /*0018*/ 	.byte	0x04, 0x17
        /*001a*/ 	.short	(.L_47 - .L_46)
.L_46:
        /*001c*/ 	.word	0x00000000
        /*0020*/ 	.short	0x0000
        /*0022*/ 	.short	0x0000
        /*0024*/ 	.byte	0x00, 0xf5, 0x21, 0x00


	//----- nvinfo : EIATTR_SPARSE_MMA_MASK
	.align		4
.L_47:
        /*0028*/ 	.byte	0x03, 0x50
        /*002a*/ 	.short	0x0000


	//----- nvinfo : EIATTR_MAXREG_COUNT
	.align		4
        /*002c*/ 	.byte	0x03, 0x1b
        /*002e*/ 	.short	0x00ff


	//----- nvinfo : EIATTR_MERCURY_ISA_VERSION
	.align		4
        /*0030*/ 	.byte	0x03, 0x5f
        /*0032*/ 	.short	0x0101


	//----- nvinfo : EIATTR_VRC_CTA_INIT_COUNT
	.align		4
        /*0034*/ 	.byte	0x02, 0x4a
	.zero		1
	.zero		1


	//----- nvinfo : EIATTR_EXIT_INSTR_OFFSETS
	.align		4
        /*0038*/ 	.byte	0x04, 0x1c
        /*003a*/ 	.short	(.L_49 - .L_48)


	//   ....[0]....
.L_48:
        /*003c*/ 	.word	0x00000f20


	//----- nvinfo : EIATTR_CRS_STACK_SIZE
	.align		4
.L_49:
        /*0040*/ 	.byte	0x04, 0x1e
        /*0042*/ 	.short	(.L_51 - .L_50)
.L_50:
        /*0044*/ 	.word	0x00000000


	//----- nvinfo : EIATTR_CBANK_PARAM_SIZE
	.align		4
.L_51:
        /*0048*/ 	.byte	0x03, 0x19
        /*004a*/ 	.short	0x0010


	//----- nvinfo : EIATTR_PARAM_CBANK
	.align		4
        /*004c*/ 	.byte	0x04, 0x0a
        /*004e*/ 	.short	(.L_53 - .L_52)
	.align		4
.L_52:
        /*0050*/ 	.word	index@(.nv.constant0._Z12setup_kernelP17curandStateXORWOWm)
        /*0054*/ 	.short	0x0380
        /*0056*/ 	.short	0x0010


	//----- nvinfo : EIATTR_SW_WAR
	.align		4
.L_53:
        /*0058*/ 	.byte	0x04, 0x36
        /*005a*/ 	.short	(.L_55 - .L_54)
.L_54:
        /*005c*/ 	.word	0x00000008
.L_55:


//--------------------- .nv.callgraph             --------------------------
	.section	.nv.callgraph,"",@"SHT_CUDA_CALLGRAPH"
	.align	4
	.sectionentsize	8
	.align		4
        /*0000*/ 	.word	0x00000000
	.align		4
        /*0004*/ 	.word	0xffffffff
	.align		4
        /*0008*/ 	.word	index@(_Z6kernelPiP17curandStateXORWOW)
	.align		4
        /*000c*/ 	.word	index@(vprintf)
	.align		4
        /*0010*/ 	.word	0x00000000
	.align		4
        /*0014*/ 	.word	0xfffffffe
	.align		4
        /*0018*/ 	.word	0x00000000
	.align		4
        /*001c*/ 	.word	0xfffffffd
	.align		4
        /*0020*/ 	.word	0x00000000
	.align		4
        /*0024*/ 	.word	0xfffffffc


//--------------------- .nv.constant4             --------------------------
	.section	.nv.constant4,"a",@progbits
	.align	8
	.align		8
.nv.constant4:
        /*0000*/ 	.dword	vprintf
	.align		8
        /*0008*/ 	.dword	precalc_xorwow_matrix
	.align		8
        /*0010*/ 	.dword	precalc_xorwow_offset_matrix
	.align		8
        /*0018*/ 	.dword	mrg32k3aM1
	.align		8
        /*0020*/ 	.dword	mrg32k3aM2
	.align		8
        /*0028*/ 	.dword	mrg32k3aM1SubSeq
	.align		8
        /*0030*/ 	.dword	mrg32k3aM2SubSeq
	.align		8
        /*0038*/ 	.dword	mrg32k3aM1Seq
	.align		8
        /*0040*/ 	.dword	mrg32k3aM2Seq
	.align		8
        /*0048*/ 	.dword	$str
	.align		8
        /*0050*/ 	.dword	$str$1
	.align		8
        /*0058*/ 	.dword	$str$2


//--------------------- .nv.constant3             --------------------------
	.section	.nv.constant3,"a",@progbits
	.align	8
.nv.constant3:
	.type		__cr_lgamma_table,@object
	.size		__cr_lgamma_table,(.L_8 - __cr_lgamma_table)
__cr_lgamma_table:
        /*0000*/ 	.byte	0x00, 0x00, 0x00, 0x00, 0x00, 0x00, 0x00, 0x00, 0x00, 0x00, 0x00, 0x00, 0x00, 0x00, 0x00, 0x00
        /*0010*/ 	.byte	0xef, 0x39, 0xfa, 0xfe, 0x42, 0x2e, 0xe6, 0x3f, 0x02, 0x20, 0x2a, 0xfa, 0x0b, 0xab, 0xfc, 0x3f
        /*0020*/ 	.byte	0xf9, 0x2c, 0x92, 0x7c, 0xa7, 0x6c, 0x09, 0x40, 0xc9, 0x79, 0x44, 0x3c, 0x64, 0x26, 0x13, 0x40
        /*0030*/ 	.byte	0xca, 0x01, 0xcf, 0x3a, 0x27, 0x51, 0x1a, 0x40, 0x30, 0xcc, 0x2d, 0xf3, 0xe1, 0x0c, 0x21, 0x40
        /*0040*/ 	.byte	0x0d, 0xb7, 0xfc, 0x82, 0x8e, 0x35, 0x25, 0x40
.L_8:


//--------------------- .text._Z6kernelPiP17curandStateXORWOW --------------------------
	.section	.text._Z6kernelPiP17curandStateXORWOW,"ax",@progbits
	.align	128
        .global         _Z6kernelPiP17curandStateXORWOW
        .type           _Z6kernelPiP17curandStateXORWOW,@function
        .size           _Z6kernelPiP17curandStateXORWOW,(.L_x_30 - _Z6kernelPiP17curandStateXORWOW)
        .other          _Z6kernelPiP17curandStateXORWOW,@"STO_CUDA_ENTRY STV_DEFAULT"
_Z6kernelPiP17curandStateXORWOW:
.text._Z6kernelPiP17curandStateXORWOW:
[----:B------:R-:W0:Y:S01]  /*0000*/  LDC R1, c[0x0][0x37c] ;  /* 0x0000df00ff017b82 */ /* 0x000e220000000800 */
[----:B------:R-:W1:Y:S07]  /*0010*/  S2R R7, SR_TID.X ;  /* 0x0000000000077919 */ /* 0x000e6e0000002100 */
[----:B------:R-:W1:Y:S01]  /*0020*/  LDC.64 R8, c[0x0][0x388] ;  /* 0x0000e200ff087b82 */ /* 0x000e620000000a00 */
[----:B------:R-:W2:Y:S01]  /*0030*/  LDCU.64 UR4, c[0x0][0x358] ;  /* 0x00006b00ff0477ac */ /* 0x000ea20008000a00 */
[----:B0-----:R-:W-:-:S02]  /*0040*/  VIADD R1, R1, 0xfffffe00 ;  /* 0xfffffe0001017836 */ /* 0x001fc40000000000 */
[----:B-1----:R-:W-:-:S05]  /*0050*/  IMAD.WIDE.U32 R8, R7, 0x30, R8 ;  /* 0x0000003007087825 */ /* 0x002fca00078e0008 */
[----:B--2---:R0:W5:Y:S04]  /*0060*/  LDG.E R31, desc[UR4][R8.64+0x20] ;  /* 0x00002004081f7981 */ /* 0x004168000c1e1900 */
[----:B------:R0:W5:Y:S04]  /*0070*/  LDG.E.64 R34, desc[UR4][R8.64+0x28] ;  /* 0x0000280408227981 */ /* 0x000168000c1e1b00 */
[----:B------:R0:W5:Y:S04]  /*0080*/  LDG.E.64 R28, desc[UR4][R8.64] ;  /* 0x00000004081c7981 */ /* 0x000168000c1e1b00 */
[----:B------:R0:W5:Y:S04]  /*0090*/  LDG.E.64 R2, desc[UR4][R8.64+0x8] ;  /* 0x0000080408027981 */ /* 0x000168000c1e1b00 */
[----:B------:R0:W5:Y:S04]  /*00a0*/  LDG.E.64 R20, desc[UR4][R8.64+0x10] ;  /* 0x0000100408147981 */ /* 0x000168000c1e1b00 */
[----:B------:R0:W5:Y:S01]  /*00b0*/  LDG.E.64 R22, desc[UR4][R8.64+0x18] ;  /* 0x0000180408167981 */ /* 0x000162000c1e1b00 */
[----:B------:R-:W-:Y:S01]  /*00c0*/  IMAD.MOV.U32 R4, RZ, RZ, -0x1 ;  /* 0xffffffffff047424 */ /* 0x000fe200078e00ff */
[----:B------:R-:W1:Y:S01]  /*00d0*/  LDC R0, c[0x0][0x2f8] ;  /* 0x0000be00ff007b82 */ /* 0x000e620000000800 */
[----:B------:R-:W-:Y:S01]  /*00e0*/  IMAD.MOV.U32 R5, RZ, RZ, -0x1 ;  /* 0xffffffffff057424 */ /* 0x000fe200078e00ff */
[----:B------:R0:W-:Y:S01]  /*00f0*/  STL.128 [R1+0x50], RZ ;  /* 0x000050ff01007387 */ /* 0x0001e20000100c00 */
[----:B------:R-:W-:Y:S01]  /*0100*/  BSSY.RECONVERGENT B0, `(.L_x_0) ;  /* 0x0000081000007945 */ /* 0x000fe20003800200 */
[----:B------:R-:W-:Y:S01]  /*0110*/  MOV R18, R1 ;  /* 0x0000000100127202 */ /* 0x000fe20000000f00 */
[C---:B------:R-:W-:Y:S01]  /*0120*/  VIADD R16, R1.reuse, 0x28 ;  /* 0x0000002801107836 */ /* 0x040fe20000000000 */
[----:B------:R0:W-:Y:S01]  /*0130*/  STL.64 [R1], R4 ;  /* 0x0000000401007387 */ /* 0x0001e20000100a00 */
[----:B------:R-:W-:Y:S01]  /*0140*/  VIADD R6, R1, 0x50 ;  /* 0x0000005001067836 */ /* 0x000fe20000000000 */
[----:B------:R-:W2:Y:S01]  /*0150*/  LDCU UR6, c[0x0][0x2fc] ;  /* 0x00005f80ff0677ac */ /* 0x000ea20008000800 */
[----:B------:R-:W-:Y:S01]  /*0160*/  IMAD.MOV.U32 R17, RZ, RZ, RZ ;  /* 0x000000ffff117224 */ /* 0x000fe200078e00ff */
[----:B------:R0:W-:Y:S04]  /*0170*/  STL.64 [R1+0x8], R4 ;  /* 0x0000080401007387 */ /* 0x0001e80000100a00 */
[----:B------:R0:W-:Y:S04]  /*0180*/  STL.64 [R1+0x10], R4 ;  /* 0x0000100401007387 */ /* 0x0001e80000100a00 */
[----:B------:R0:W-:Y:S04]  /*0190*/  STL.64 [R1+0x18], R4 ;  /* 0x0000180401007387 */ /* 0x0001e80000100a00 */
[----:B------:R0:W-:Y:S04]  /*01a0*/  STL.64 [R1+0x20], R4 ;  /* 0x0000200401007387 */ /* 0x0001e80000100a00 */
[----:B------:R0:W-:Y:S04]  /*01b0*/  STL.128 [R1+0x60], RZ ;  /* 0x000060ff01007387 */ /* 0x0001e80000100c00 */
[----:B------:R0:W-:Y:S04]  /*01c0*/  STL.64 [R1+0x28], RZ ;  /* 0x000028ff01007387 */ /* 0x0001e80000100a00 */
[----:B------:R0:W-:Y:S04]  /*01d0*/  STL.128 [R1+0x70], RZ ;  /* 0x000070ff01007387 */ /* 0x0001e80000100c00 */
[----:B------:R0:W-:Y:S04]  /*01e0*/  STL.128 [R1+0x80], RZ ;  /* 0x000080ff01007387 */ /* 0x0001e80000100c00 */
[----:B------:R0:W-:Y:S04]  /*01f0*/  STL.128 [R1+0x90], RZ ;  /* 0x000090ff01007387 */ /* 0x0001e80000100c00 */
[----:B------:R0:W-:Y:S04]  /*0200*/  STL.128 [R1+0xa0], RZ ;  /* 0x0000a0ff01007387 */ /* 0x0001e80000100c00 */
        /* <DEDUP_REMOVED lines=22> */
[----:B-12---:R0:W-:Y:S02]  /*0370*/  STL.128 [R1+0x1d0], RZ ;  /* 0x0001d0ff01007387 */ /* 0x0061e40000100c00 */
.L_x_6:
[----:B0----5:R-:W-:Y:S01]  /*0380*/  SHF.R.U32.HI R4, RZ, 0x2, R29 ;  /* 0x00000002ff047819 */ /* 0x021fe2000001161d */
[----:B------:R-:W-:Y:S01]  /*0390*/  VIADD R28, R28, 0x587c5 ;  /* 0x000587c51c1c7836 */ /* 0x000fe20000000000 */
[----:B------:R-:W-:Y:S02]  /*03a0*/  SHF.L.U32 R8, R21, 0x4, RZ ;  /* 0x0000000415087819 */ /* 0x000fe400000006ff */
[----:B------:R-:W-:-:S05]  /*03b0*/  LOP3.LUT R4, R4, R29, RZ, 0x3c, !PT ;  /* 0x0000001d04047212 */ /* 0x000fca00078e3cff */
[----:B------:R-:W-:-:S05]  /*03c0*/  IMAD.SHL.U32 R5, R4, 0x2, RZ ;  /* 0x0000000204057824 */ /* 0x000fca00078e00ff */
[----:B------:R-:W-:Y:S01]  /*03d0*/  LOP3.LUT R5, R21, R8, R5, 0x96, !PT ;  /* 0x0000000815057212 */ /* 0x000fe200078e9605 */
[----:B------:R-:W-:-:S03]  /*03e0*/  IMAD R8, R17, 0x28, R6 ;  /* 0x0000002811087824 */ /* 0x000fc600078e0206 */
[----:B------:R-:W-:Y:S01]  /*03f0*/  LOP3.LUT R9, R5, R4, RZ, 0x3c, !PT ;  /* 0x0000000405097212 */ /* 0x000fe200078e3cff */
[----:B------:R-:W-:-:S04]  /*0400*/  HFMA2 R5, -RZ, RZ, 0.1171875, 0 ;  /* 0x2f800000ff057431 */ /* 0x000fc800000001ff */
[----:B------:R-:W-:-:S05]  /*0410*/  IMAD.IADD R4, R9, 0x1, R28 ;  /* 0x0000000109047824 */ /* 0x000fca00078e021c */
[----:B------:R-:W-:-:S05]  /*0420*/  I2FP.F32.U32 R4, R4 ;  /* 0x0000000400047245 */ /* 0x000fca0000201000 */
[----:B------:R-:W-:-:S04]  /*0430*/  FFMA R4, R4, R5, 1.1641532182693481445e-10 ;  /* 0x2f00000004047423 */ /* 0x000fc80000000005 */
[----:B------:R-:W-:-:S06]  /*0440*/  FMUL R5, R4, 10 ;  /* 0x4120000004057820 */ /* 0x000fcc0000400000 */
[----:B------:R-:W0:Y:S02]  /*0450*/  F2I.TRUNC.NTZ R5, R5 ;  /* 0x0000000500057305 */ /* 0x000e24000020f100 */
[C---:B0-----:R-:W-:Y:S02]  /*0460*/  IMAD R4, R5.reuse, 0x4, R18 ;  /* 0x0000000405047824 */ /* 0x041fe400078e0212 */
[----:B------:R-:W-:-:S03]  /*0470*/  IMAD R10, R5, 0x4, R8 ;  /* 0x00000004050a7824 */ /* 0x000fc600078e0208 */
[----:B------:R-:W2:Y:S04]  /*0480*/  LDL R8, [R4+0x28] ;  /* 0x0000280004087983 */ /* 0x000ea80000100800 */
[----:B------:R-:W2:Y:S01]  /*0490*/  LDL R11, [R10] ;  /* 0x000000000a0b7983 */ /* 0x000ea20000100800 */
[----:B------:R-:W-:Y:S01]  /*04a0*/  IMAD.MOV.U32 R29, RZ, RZ, R2 ;  /* 0x000000ffff1d7224 */ /* 0x000fe200078e0002 */
[----:B------:R-:W-:Y:S01]  /*04b0*/  MOV R2, R3 ;  /* 0x0000000300027202 */ /* 0x000fe20000000f00 */
[----:B------:R-:W-:Y:S01]  /*04c0*/  BSSY.RELIABLE B6, `(.L_x_1) ;  /* 0x000001e000067945 */ /* 0x000fe20003800100 */
[----:B------:R-:W-:Y:S02]  /*04d0*/  IMAD.MOV.U32 R3, RZ, RZ, R20 ;  /* 0x000000ffff037224 */ /* 0x000fe400078e0014 */
[----:B------:R-:W-:-:S02]  /*04e0*/  IMAD.MOV.U32 R20, RZ, RZ, R21 ;  /* 0x000000ffff147224 */ /* 0x000fc400078e0015 */
[----:B------:R-:W-:Y:S01]  /*04f0*/  IMAD.MOV.U32 R21, RZ, RZ, R9 ;  /* 0x000000ffff157224 */ /* 0x000fe200078e0009 */
[----:B--2---:R-:W-:-:S13]  /*0500*/  LOP3.LUT P0, RZ, R11, R8, RZ, 0xfc, !PT ;  /* 0x000000080bff7212 */ /* 0x004fda000780fcff */
[----:B------:R-:W-:Y:S05]  /*0510*/  @P0 BRA `(.L_x_2) ;  /* 0x0000000000600947 */ /* 0x000fea0003800000 */
[----:B------:R-:W-:Y:S02]  /*0520*/  MOV R9, 0x1 ;  /* 0x0000000100097802 */ /* 0x000fe40000000f00 */
[----:B------:R-:W-:-:S03]  /*0530*/  ISETP.GE.AND P0, PT, R17, 0x1, PT ;  /* 0x000000011100780c */ /* 0x000fc60003f06270 */
[----:B------:R0:W-:Y:S10]  /*0540*/  STL [R10], R9 ;  /* 0x000000090a007387 */ /* 0x0001f40000100800 */
[----:B0-----:R-:W-:Y:S05]  /*0550*/  @!P0 BRA `(.L_x_3) ;  /* 0x0000000000308947 */ /* 0x001fea0003800000 */
[----:B------:R-:W-:-:S07]  /*0560*/  IMAD.MOV.U32 R8, RZ, RZ, 0x1 ;  /* 0x00000001ff087424 */ /* 0x000fce00078e00ff */
.L_x_4:
[----:B------:R-:W-:-:S05]  /*0570*/  IMAD.IADD R9, R17, 0x1, -R8 ;  /* 0x0000000111097824 */ /* 0x000fca00078e0a08 */
[----:B------:R-:W-:-:S06]  /*0580*/  LEA R9, R9, R18, 0x2 ;  /* 0x0000001209097211 */ /* 0x000fcc00078e10ff */
[----:B------:R-:W2:Y:S01]  /*0590*/  LDL R9, [R9] ;  /* 0x0000000009097983 */ /* 0x000ea20000100800 */
[C-C-:B------:R-:W-:Y:S02]  /*05a0*/  IMAD.IADD R12, R5.reuse, 0x1, R8.reuse ;  /* 0x00000001050c7824 */ /* 0x140fe400078e0208 */
[----:B------:R-:W-:-:S03]  /*05b0*/  IMAD.IADD R10, R5, 0x1, -R8 ;  /* 0x00000001050a7824 */ /* 0x000fc600078e0a08 */
[----:B--2---:R-:W-:-:S04]  /*05c0*/  ISETP.NE.AND P0, PT, R9, R12, PT ;  /* 0x0000000c0900720c */ /* 0x004fc80003f05270 */
[----:B------:R-:W-:-:S13]  /*05d0*/  ISETP.EQ.OR P0, PT, R9, R10, !P0 ;  /* 0x0000000a0900720c */ /* 0x000fda0004702670 */
[----:B------:R-:W-:Y:S05]  /*05e0*/  @P0 BRA `(.L_x_2) ;  /* 0x00000000002c0947 */ /* 0x000fea0003800000 */
[----:B------:R-:W-:Y:S02]  /*05f0*/  ISETP.NE.AND P0, PT, R17, R8, PT ;  /* 0x000000081100720c */ /* 0x000fe40003f05270 */
[----:B------:R-:W-:-:S11]  /*0600*/  IADD3 R8, PT, PT, R8, 0x1, RZ ;  /* 0x0000000108087810 */ /* 0x000fd60007ffe0ff */
[----:B------:R-:W-:Y:S05]  /*0610*/  @P0 BRA `(.L_x_4) ;  /* 0xfffffffc00d40947 */ /* 0x000fea000383ffff */
.L_x_3:
[C---:B------:R-:W-:Y:S01]  /*0620*/  IMAD R8, R17.reuse, 0x4, R18 ;  /* 0x0000000411087824 */ /* 0x040fe200078e0212 */
[----:B------:R-:W-:Y:S01]  /*0630*/  IADD3 R17, PT, PT, R17, 0x1, RZ ;  /* 0x0000000111117810 */ /* 0x000fe20007ffe0ff */
[----:B------:R-:W-:-:S03]  /*0640*/  IMAD.MOV.U32 R9, RZ, RZ, 0x1 ;  /* 0x00000001ff097424 */ /* 0x000fc600078e00ff */
[----:B------:R0:W-:Y:S01]  /*0650*/  STL [R8], R5 ;  /* 0x0000000508007387 */ /* 0x0001e20000100800 */
[----:B------:R-:W-:-:S03]  /*0660*/  ISETP.NE.AND P0, PT, R17, 0xa, PT ;  /* 0x0000000a1100780c */ /* 0x000fc60003f05270 */
[----:B------:R0:W-:Y:S10]  /*0670*/  STL [R4+0x28], R9 ;  /* 0x0000280904007387 */ /* 0x0001f40000100800 */
[----:B------:R-:W-:Y:S05]  /*0680*/  @!P0 BREAK.RELIABLE B6 ;  /* 0x0000000000068942 */ /* 0x000fea0003800100 */
[----:B0-----:R-:W-:Y:S05]  /*0690*/  @!P0 BRA `(.L_x_5) ;  /* 0x0000000000988947 */ /* 0x001fea0003800000 */
.L_x_2:
[----:B------:R-:W-:Y:S05]  /*06a0*/  BSYNC.RELIABLE B6 ;  /* 0x0000000000067941 */ /* 0x000fea0003800100 */
.L_x_1:
[----:B------:R-:W2:Y:S04]  /*06b0*/  LDL.64 R4, [R1+0x28] ;  /* 0x0000280001047983 */ /* 0x000ea80000100a00 */
[----:B------:R-:W2:Y:S04]  /*06c0*/  LDL.128 R8, [R1+0x30] ;  /* 0x0000300001087983 */ /* 0x000ea80000100c00 */
[----:B------:R-:W3:Y:S01]  /*06d0*/  LDL.128 R12, [R1+0x40] ;  /* 0x00004000010c7983 */ /* 0x000ee20000100c00 */
[----:B------:R-:W-:Y:S01]  /*06e0*/  IMAD R19, R17, 0x28, R6 ;  /* 0x0000002811137824 */ /* 0x000fe200078e0206 */
[----:B--2---:R-:W-:-:S04]  /*06f0*/  IADD3 R4, PT, PT, R8, R5, R4 ;  /* 0x0000000508047210 */ /* 0x004fc80007ffe004 */
[----:B------:R-:W-:Y:S02]  /*0700*/  IADD3 R4, PT, PT, R10, R9, R4 ;  /* 0x000000090a047210 */ /* 0x000fe40007ffe004 */
[----:B------:R-:W2:Y:S02]  /*0710*/  LDL.64 R8, [R19] ;  /* 0x0000000013087983 */ /* 0x000ea40000100a00 */
[----:B---3--:R-:W-:Y:S02]  /*0720*/  IADD3 R12, PT, PT, R12, R11, R4 ;  /* 0x0000000b0c0c7210 */ /* 0x008fe40007ffe004 */
[----:B------:R-:W2:Y:S04]  /*0730*/  LDL.64 R10, [R19+0x8] ;  /* 0x00000800130a7983 */ /* 0x000ea80000100a00 */
[----:B------:R-:W3:Y:S01]  /*0740*/  LDL.64 R4, [R19+0x10] ;  /* 0x0000100013047983 */ /* 0x000ee20000100a00 */
[----:B--2---:R-:W-:-:S04]  /*0750*/  IADD3 R8, PT, PT, R10, R9, R8 ;  /* 0x000000090a087210 */ /* 0x004fc80007ffe008 */
[----:B---3--:R-:W-:Y:S02]  /*0760*/  IADD3 R4, PT, PT, R4, R11, R8 ;  /* 0x0000000b04047210 */ /* 0x008fe40007ffe008 */
[----:B------:R-:W2:Y:S04]  /*0770*/  LDL.64 R8, [R19+0x18] ;  /* 0x0000180013087983 */ /* 0x000ea80000100a00 */
[----:B------:R-:W3:Y:S01]  /*0780*/  LDL.64 R10, [R19+0x20] ;  /* 0x00002000130a7983 */ /* 0x000ee20000100a00 */
[----:B------:R-:W-:Y:S02]  /*0790*/  IADD3 R12, PT, PT, R14, R13, R12 ;  /* 0x0000000d0e0c7210 */ /* 0x000fe40007ffe00c */
[----:B--2---:R-:W-:-:S04]  /*07a0*/  IADD3 R4, PT, PT, R8, R5, R4 ;  /* 0x0000000508047210 */ /* 0x004fc80007ffe004 */
[----:B---3--:R-:W-:-:S05]  /*07b0*/  IADD3 R4, PT, PT, R10, R9, R4 ;  /* 0x000000090a047210 */ /* 0x008fca0007ffe004 */
[----:B------:R-:W-:-:S05]  /*07c0*/  IMAD.IADD R4, R11, 0x1, R4 ;  /* 0x000000010b047824 */ /* 0x000fca00078e0204 */
[----:B------:R-:W-:-:S04]  /*07d0*/  IADD3 R4, PT, PT, R4, R15, R12 ;  /* 0x0000000f04047210 */ /* 0x000fc80007ffe00c */
[----:B------:R-:W-:-:S13]  /*07e0*/  ISETP.NE.AND P0, PT, R4, 0xa, PT ;  /* 0x0000000a0400780c */ /* 0x000fda0003f05270 */
[----:B------:R-:W-:-:S05]  /*07f0*/  @!P0 IMAD R9, R17, 0x4, R18 ;  /* 0x0000000411098824 */ /* 0x000fca00078e0212 */
[----:B------:R-:W2:Y:S01]  /*0800*/  @!P0 LDL R5, [R9+-0x4] ;  /* 0xfffffc0009058983 */ /* 0x000ea20000100800 */
[----:B------:R-:W-:Y:S01]  /*0810*/  @!P0 IMAD.MOV.U32 R8, RZ, RZ, -0x1 ;  /* 0xffffffffff088424 */ /* 0x000fe200078e00ff */
[----:B--2---:R-:W-:-:S05]  /*0820*/  @!P0 LEA R5, R5, R16, 0x2 ;  /* 0x0000001005058211 */ /* 0x004fca00078e10ff */
[----:B------:R1:W-:Y:S04]  /*0830*/  @!P0 STL [R5], RZ ;  /* 0x000000ff05008387 */ /* 0x0003e80000100800 */
[----:B------:R1:W-:Y:S04]  /*0840*/  @!P0 STL [R9+-0x4], R8 ;  /* 0xfffffc0809008387 */ /* 0x0003e80000100800 */
[----:B------:R1:W-:Y:S04]  /*0850*/  @!P0 STL.64 [R19], RZ ;  /* 0x000000ff13008387 */ /* 0x0003e80000100a00 */
[----:B------:R1:W-:Y:S04]  /*0860*/  @!P0 STL.64 [R19+0x8], RZ ;  /* 0x000008ff13008387 */ /* 0x0003e80000100a00 */
[----:B------:R1:W-:Y:S04]  /*0870*/  @!P0 STL.64 [R19+0x10], RZ ;  /* 0x000010ff13008387 */ /* 0x0003e80000100a00 */
[----:B------:R1:W-:Y:S04]  /*0880*/  @!P0 STL.64 [R19+0x18], RZ ;  /* 0x000018ff13008387 */ /* 0x0003e80000100a00 */
[----:B------:R1:W-:Y:S04]  /*0890*/  @!P0 STL.64 [R19+0x20], RZ ;  /* 0x000020ff13008387 */ /* 0x0003e80000100a00 */
[----:B------:R-:W2:Y:S01]  /*08a0*/  LDL R32, [R1+0x24] ;  /* 0x0000240001207983 */ /* 0x000ea20000100800 */
[----:B------:R-:W-:-:S05]  /*08b0*/  @!P0 VIADD R4, R17, 0xffffffff ;  /* 0xffffffff11048836 */ /* 0x000fca0000000000 */
[----:B------:R-:W-:Y:S02]  /*08c0*/  @!P0 MOV R17, R4 ;  /* 0x0000000400118202 */ /* 0x000fe40000000f00 */
[----:B--2---:R-:W-:-:S13]  /*08d0*/  ISETP.NE.AND P1, PT, R32, -0x1, PT ;  /* 0xffffffff2000780c */ /* 0x004fda0003f25270 */
[----:B-1----:R-:W-:Y:S05]  /*08e0*/  @!P1 BRA `(.L_x_6) ;  /* 0xfffffff800a49947 */ /* 0x002fea000383ffff */
[----:B------:R-:W-:Y:S05]  /*08f0*/  BRA `(.L_x_7) ;  /* 0x0000000000047947 */ /* 0x000fea0003800000 */
.L_x_5:
[----:B------:R0:W5:Y:S02]  /*0900*/  LDL R32, [R1+0x24] ;  /* 0x0000240001207983 */ /* 0x0001640000100800 */
.L_x_7:
[----:B------:R-:W-:Y:S05]  /*0910*/  BSYNC.RECONVERGENT B0 ;  /* 0x0000000000007941 */ /* 0x000fea0003800200 */
.L_x_0:
[----:B------:R-:W-:Y:S05]  /*0920*/  WARPSYNC.ALL ;  /* 0x0000000000007948 */ /* 0x000fea0003800000 */
[----:B------:R1:W5:Y:S01]  /*0930*/  LDL R30, [R1+0x20] ;  /* 0x00002000011e7983 */ /* 0x0003620000100800 */
[----:B------:R-:W2:Y:S03]  /*0940*/  LDC.64 R12, c[0x0][0x388] ;  /* 0x0000e200ff0c7b82 */ /* 0x000ea60000000a00 */
[----:B------:R1:W5:Y:S04]  /*0950*/  LDL.128 R24, [R1+0x10] ;  /* 0x0000100001187983 */ /* 0x0003680000100c00 */
[----:B------:R1:W5:Y:S01]  /*0960*/  LDL.128 R16, [R1] ;  /* 0x0000000001107983 */ /* 0x0003620000100c00 */
[----:B------:R-:W-:Y:S01]  /*0970*/  MOV R10, 0x0 ;  /* 0x00000000000a7802 */ /* 0x000fe20000000f00 */
[----:B------:R-:W3:Y:S01]  /*0980*/  LDCU.64 UR8, c[0x4][0x48] ;  /* 0x01000900ff0877ac */ /* 0x000ee20008000a00 */
[----:B------:R-:W-:Y:S01]  /*0990*/  IADD3 R36, P0, P1, R1, 0x1e0, R0 ;  /* 0x000001e001247810 */ /* 0x000fe2000791e000 */
[----:B------:R-:W4:Y:S03]  /*09a0*/  S2R R8, SR_TID.Y ;  /* 0x0000000000087919 */ /* 0x000f260000002200 */
[----:B------:R-:W0:Y:S01]  /*09b0*/  LDC.64 R10, c[0x4][R10] ;  /* 0x010000000a0a7b82 */ /* 0x000e220000000a00 */
[----:B------:R-:W4:Y:S01]  /*09c0*/  S2R R9, SR_TID.Z ;  /* 0x0000000000097919 */ /* 0x000f220000002300 */
[----:B------:R-:W-:Y:S01]  /*09d0*/  IADD3.X R33, PT, PT, RZ, UR6, RZ, P0, P1 ;  /* 0x00000006ff217c10 */ /* 0x000fe200087e24ff */
[----:B------:R-:W1:Y:S01]  /*09e0*/  S2R R4, SR_CTAID.X ;  /* 0x0000000000047919 */ /* 0x000e620000002500 */
[----:B------:R-:W1:Y:S01]  /*09f0*/  S2R R5, SR_CTAID.Y ;  /* 0x0000000000057919 */ /* 0x000e620000002600 */
[----:B--2---:R-:W-:Y:S01]  /*0a00*/  IMAD.WIDE.U32 R12, R7, 0x30, R12 ;  /* 0x00000030070c7825 */ /* 0x004fe200078e000c */
[----:B------:R-:W1:Y:S04]  /*0a10*/  S2R R6, SR_CTAID.Z ;  /* 0x0000000000067919 */ /* 0x000e680000002700 */
[----:B------:R-:W-:Y:S04]  /*0a20*/  STG.E.64 desc[UR4][R12.64], R28 ;  /* 0x0000001c0c007986 */ /* 0x000fe8000c101b04 */
[----:B------:R-:W-:Y:S04]  /*0a30*/  STG.E.64 desc[UR4][R12.64+0x8], R2 ;  /* 0x000008020c007986 */ /* 0x000fe8000c101b04 */
[----:B------:R-:W-:Y:S04]  /*0a40*/  STG.E.64 desc[UR4][R12.64+0x10], R20 ;  /* 0x000010140c007986 */ /* 0x000fe8000c101b04 */
[----:B------:R-:W-:Y:S04]  /*0a50*/  STG.E.64 desc[UR4][R12.64+0x18], R22 ;  /* 0x000018160c007986 */ /* 0x000fe8000c101b04 */
[----:B----4-:R-:W-:Y:S04]  /*0a60*/  STL.64 [R1+0x1f0], R8 ;  /* 0x0001f00801007387 */ /* 0x010fe80000100a00 */
[----:B------:R-:W-:Y:S04]  /*0a70*/  STG.E.64 desc[UR4][R12.64+0x28], R34 ;  /* 0x000028220c007986 */ /* 0x000fe8000c101b04 */
[----:B------:R-:W-:Y:S04]  /*0a80*/  STG.E desc[UR4][R12.64+0x20], R31 ;  /* 0x0000201f0c007986 */ /* 0x000fe8000c101904 */
[----:B-1----:R3:W-:Y:S02]  /*0a90*/  STL.128 [R1+0x1e0], R4 ;  /* 0x0001e00401007387 */ /* 0x0027e40000100c00 */
[----:B---3--:R-:W-:Y:S01]  /*0aa0*/  IMAD.U32 R4, RZ, RZ, UR8 ;  /* 0x00000008ff047e24 */ /* 0x008fe2000f8e00ff */
[----:B------:R-:W-:Y:S01]  /*0ab0*/  MOV R6, R36 ;  /* 0x0000002400067202 */ /* 0x000fe20000000f00 */
[----:B------:R-:W-:-:S02]  /*0ac0*/  IMAD.U32 R5, RZ, RZ, UR9 ;  /* 0x00000009ff057e24 */ /* 0x000fc4000f8e00ff */
[----:B0-----:R-:W-:-:S07]  /*0ad0*/  IMAD.MOV.U32 R7, RZ, RZ, R33 ;  /* 0x000000ffff077224 */ /* 0x001fce00078e0021 */
[----:B------:R-:W-:-:S07]  /*0ae0*/  LEPC R20, `(.L_x_8) ;  /* 0x000000001014794e */ /* 0x000fce0000000000 */
[----:B-----5:R-:W-:Y:S05]  /*0af0*/  CALL.ABS.NOINC R10 ;  /* 0x000000000a007343 */ /* 0x020fea0003c00000 */
.L_x_8:
[----:B------:R-:W-:Y:S01]  /*0b00*/  MOV R2, 0x0 ;  /* 0x0000000000027802 */ /* 0x000fe20000000f00 */
[----:B------:R0:W-:Y:S01]  /*0b10*/  STL [R1+0x1e0], R16 ;  /* 0x0001e01001007387 */ /* 0x0001e20000100800 */
[----:B------:R-:W1:Y:S01]  /*0b20*/  LDCU.64 UR4, c[0x4][0x50] ;  /* 0x01000a00ff0477ac */ /* 0x000e620008000a00 */
[----:B------:R-:W-:Y:S01]  /*0b30*/  IMAD.MOV.U32 R6, RZ, RZ, R36 ;  /* 0x000000ffff067224 */ /* 0x000fe200078e0024 */
[----:B------:R0:W2:Y:S01]  /*0b40*/  LDC.64 R8, c[0x4][R2] ;  /* 0x0100000002087b82 */ /* 0x0000a20000000a00 */
[----:B------:R-:W-:Y:S02]  /*0b50*/  IMAD.MOV.U32 R7, RZ, RZ, R33 ;  /* 0x000000ffff077224 */ /* 0x000fe400078e0021 */
[----:B-1----:R-:W-:Y:S01]  /*0b60*/  IMAD.U32 R4, RZ, RZ, UR4 ;  /* 0x00000004ff047e24 */ /* 0x002fe2000f8e00ff */
[----:B0-----:R-:W-:-:S07]  /*0b70*/  MOV R5, UR5 ;  /* 0x0000000500057c02 */ /* 0x001fce0008000f00 */
[----:B------:R-:W-:-:S07]  /*0b80*/  LEPC R20, `(.L_x_9) ;  /* 0x000000001014794e */ /* 0x000fce0000000000 */
[----:B--2---:R-:W-:Y:S05]  /*0b90*/  CALL.ABS.NOINC R8 ;  /* 0x0000000008007343 */ /* 0x004fea0003c00000 */
.L_x_9:
[----:B------:R0:W-:Y:S01]  /*0ba0*/  STL [R1+0x1e0], R17 ;  /* 0x0001e01101007387 */ /* 0x0001e20000100800 */
[----:B------:R0:W1:Y:S01]  /*0bb0*/  LDC.64 R8, c[0x4][R2] ;  /* 0x0100000002087b82 */ /* 0x0000620000000a00 */
[----:B------:R-:W2:Y:S01]  /*0bc0*/  LDCU.64 UR4, c[0x4][0x50] ;  /* 0x01000a00ff0477ac */ /* 0x000ea20008000a00 */
[----:B------:R-:W-:Y:S01]  /*0bd0*/  IMAD.MOV.U32 R6, RZ, RZ, R36 ;  /* 0x000000ffff067224 */ /* 0x000fe200078e0024 */
[----:B------:R-:W-:Y:S02]  /*0be0*/  MOV R7, R33 ;  /* 0x0000002100077202 */ /* 0x000fe40000000f00 */
[----:B--2---:R-:W-:Y:S01]  /*0bf0*/  MOV R4, UR4 ;  /* 0x0000000400047c02 */ /* 0x004fe20008000f00 */
[----:B0-----:R-:W-:-:S07]  /*0c00*/  IMAD.U32 R5, RZ, RZ, UR5 ;  /* 0x00000005ff057e24 */ /* 0x001fce000f8e00ff */
[----:B------:R-:W-:-:S07]  /*0c10*/  LEPC R20, `(.L_x_10) ;  /* 0x000000001014794e */ /* 0x000fce0000000000 */
[----:B-1----:R-:W-:Y:S05]  /*0c20*/  CALL.ABS.NOINC R8 ;  /* 0x0000000008007343 */ /* 0x002fea0003c00000 */
.L_x_10:
[----:B------:R0:W-:Y:S01]  /*0c30*/  STL [R1+0x1e0], R18 ;  /* 0x0001e01201007387 */ /* 0x0001e20000100800 */
[----:B------:R0:W1:Y:S01]  /*0c40*/  LDC.64 R8, c[0x4][R2] ;  /* 0x0100000002087b82 */ /* 0x0000620000000a00 */
[----:B------:R-:W2:Y:S01]  /*0c50*/  LDCU.64 UR4, c[0x4][0x50] ;  /* 0x01000a00ff0477ac */ /* 0x000ea20008000a00 */
[----:B------:R-:W-:Y:S01]  /*0c60*/  MOV R6, R36 ;  /* 0x0000002400067202 */ /* 0x000fe20000000f00 */
[----:B------:R-:W-:Y:S02]  /*0c70*/  IMAD.MOV.U32 R7, RZ, RZ, R33 ;  /* 0x000000ffff077224 */ /* 0x000fe400078e0021 */
[----:B--2---:R-:W-:Y:S02]  /*0c80*/  IMAD.U32 R4, RZ, RZ, UR4 ;  /* 0x00000004ff047e24 */ /* 0x004fe4000f8e00ff */
[----:B0-----:R-:W-:-:S07]  /*0c90*/  IMAD.U32 R5, RZ, RZ, UR5 ;  /* 0x00000005ff057e24 */ /* 0x001fce000f8e00ff */
[----:B------:R-:W-:-:S07]  /*0ca0*/  LEPC R20, `(.L_x_11) ;  /* 0x000000001014794e */ /* 0x000fce0000000000 */
[----:B-1----:R-:W-:Y:S05]  /*0cb0*/  CALL.ABS.NOINC R8 ;  /* 0x0000000008007343 */ /* 0x002fea0003c00000 */
.L_x_11:
[----:B------:R0:W-:Y:S01]  /*0cc0*/  STL [R1+0x1e0], R19 ;  /* 0x0001e01301007387 */ /* 0x0001e20000100800 */
[----:B------:R0:W1:Y:S01]  /*0cd0*/  LDC.64 R8, c[0x4][R2] ;  /* 0x0100000002087b82 */ /* 0x0000620000000a00 */
[----:B------:R-:W2:Y:S01]  /*0ce0*/  LDCU.64 UR4, c[0x4][0x50] ;  /* 0x01000a00ff0477ac */ /* 0x000ea20008000a00 */
[----:B------:R-:W-:Y:S02]  /*0cf0*/  IMAD.MOV.U32 R6, RZ, RZ, R36 ;  /* 0x000000ffff067224 */ /* 0x000fe400078e0024 */
[----:B------:R-:W-:Y:S02]  /*0d00*/  IMAD.MOV.U32 R7, RZ, RZ, R33 ;  /* 0x000000ffff077224 */ /* 0x000fe400078e0021 */
[----:B--2---:R-:W-:Y:S01]  /*0d10*/  IMAD.U32 R4, RZ, RZ, UR4 ;  /* 0x00000004ff047e24 */ /* 0x004fe2000f8e00ff */
[----:B0-----:R-:W-:-:S07]  /*0d20*/  MOV R5, UR5 ;  /* 0x0000000500057c02 */ /* 0x001fce0008000f00 */
[----:B------:R-:W-:-:S07]  /*0d30*/  LEPC R20, `(.L_x_12) ;  /* 0x000000001014794e */ /* 0x000fce0000000000 */
[----:B-1----:R-:W-:Y:S05]  /*0d40*/  CALL.ABS.NOINC R8 ;  /* 0x0000000008007343 */ /* 0x002fea0003c00000 */
.L_x_12:
        /* <DEDUP_REMOVED lines=9> */
.L_x_13:
        /* <DEDUP_REMOVED lines=9> */
.L_x_14:
        /* <DEDUP_REMOVED lines=9> */
.L_x_15:
        /* <DEDUP_REMOVED lines=9> */
.L_x_16:
        /* <DEDUP_REMOVED lines=9> */
.L_x_17:
        /* <DEDUP_REMOVED lines=9> */
.L_x_18:
[----:B------:R-:W0:Y:S01]  /*10b0*/  LDC.64 R2, c[0x4][R2] ;  /* 0x0100000002027b82 */ /* 0x000e220000000a00 */
[----:B------:R-:W1:Y:S01]  /*10c0*/  LDCU.64 UR4, c[0x4][0x58] ;  /* 0x01000b00ff0477ac */ /* 0x000e620008000a00 */
[----:B------:R-:W-:Y:S02]  /*10d0*/  CS2R R6, SRZ ;  /* 0x0000000000067805 */ /* 0x000fe4000001ff00 */
[----:B-1----:R-:W-:Y:S01]  /*10e0*/  MOV R4, UR4 ;  /* 0x0000000400047c02 */ /* 0x002fe20008000f00 */
[----:B------:R-:W-:-:S07]  /*10f0*/  IMAD.U32 R5, RZ, RZ, UR5 ;  /* 0x00000005ff057e24 */ /* 0x000fce000f8e00ff */
[----:B------:R-:W-:-:S07]  /*1100*/  LEPC R20, `(.L_x_19) ;  /* 0x000000001014794e */ /* 0x000fce0000000000 */
[----:B0-----:R-:W-:Y:S05]  /*1110*/  CALL.ABS.NOINC R2 ;  /* 0x0000000002007343 */ /* 0x001fea0003c00000 */
.L_x_19:
[----:B------:R-:W-:Y:S05]  /*1120*/  EXIT ;  /* 0x000000000000794d */ /* 0x000fea0003800000 */
.L_x_20:
[----:B------:R-:W-:-:S00]  /*1130*/  BRA `(.L_x_20) ;  /* 0xfffffffc00fc7947 */ /* 0x000fc0000383ffff */
[----:B------:R-:W-:-:S00]  /*1140*/  NOP ;  /* 0x0000000000007918 */ /* 0x000fc00000000000 */
        /* <DEDUP_REMOVED lines=11> */
.L_x_30:


//--------------------- .text._Z12setup_kernelP17curandStateXORWOWm --------------------------
	.section	.text._Z12setup_kernelP17curandStateXORWOWm,"ax",@progbits
	.align	128
        .global         _Z12setup_kernelP17curandStateXORWOWm
        .type           _Z12setup_kernelP17curandStateXORWOWm,@function
        .size           _Z12setup_kernelP17curandStateXORWOWm,(.L_x_31 - _Z12setup_kernelP17curandStateXORWOWm)
        .other          _Z12setup_kernelP17curandStateXORWOWm,@"STO_CUDA_ENTRY STV_DEFAULT"
_Z12setup_kernelP17curandStateXORWOWm:
.text._Z12setup_kernelP17curandStateXORWOWm:
[----:B------:R-:W-:Y:S08]  /*0000*/  LDC R1, c[0x0][0x37c] ;  /* 0x0000df00ff017b82 */ /* 0x000ff00000000800 */
[----:B------:R-:W0:Y:S01]  /*0010*/  LDC.64 R4, c[0x0][0x388] ;  /* 0x0000e200ff047b82 */ /* 0x000e220000000a00 */
[----:B------:R-:W1:Y:S01]  /*0020*/  S2R R13, SR_TID.X ;  /* 0x00000000000d7919 */ /* 0x000e620000002100 */
[----:B------:R-:W2:Y:S01]  /*0030*/  LDCU.64 UR4, c[0x0][0x358] ;  /* 0x00006b00ff0477ac */ /* 0x000ea20008000a00 */
[----:B------:R-:W-:Y:S05]  /*0040*/  BSSY.RECONVERGENT B0, `(.L_x_21) ;  /* 0x00000e7000007945 */ /* 0x000fea0003800200 */
[----:B------:R-:W1:Y:S01]  /*0050*/  LDC.64 R2, c[0x0][0x380] ;  /* 0x0000e000ff027b82 */ /* 0x000e620000000a00 */
[----:B0-----:R-:W-:-:S02]  /*0060*/  LOP3.LUT R0, R4, 0xaad26b49, RZ, 0x3c, !PT ;  /* 0xaad26b4904007812 */ /* 0x001fc400078e3cff */
[----:B------:R-:W-:-:S03]  /*0070*/  LOP3.LUT R4, R5, 0xf7dcefdd, RZ, 0x3c, !PT ;  /* 0xf7dcefdd05047812 */ /* 0x000fc600078e3cff */
[----:B------:R-:W-:Y:S02]  /*0080*/  IMAD R0, R0, 0x4182bed5, RZ ;  /* 0x4182bed500007824 */ /* 0x000fe400078e02ff */
[----:B------:R-:W-:Y:S02]  /*0090*/  IMAD R5, R4, -0x658354e5, RZ ;  /* 0x9a7cab1b04057824 */ /* 0x000fe400078e02ff */
[----:B-1----:R-:W-:Y:S01]  /*00a0*/  IMAD.WIDE.U32 R2, R13, 0x30, R2 ;  /* 0x000000300d027825 */ /* 0x002fe200078e0002 */
[C---:B------:R-:W-:Y:S02]  /*00b0*/  LOP3.LUT R8, R0.reuse, 0x159a55e5, RZ, 0x3c, !PT ;  /* 0x159a55e500087812 */ /* 0x040fe400078e3cff */
[C---:B------:R-:W-:Y:S01]  /*00c0*/  IADD3 R6, PT, PT, R0.reuse, 0x64f0c9, R5 ;  /* 0x0064f0c900067810 */ /* 0x040fe20007ffe005 */
[C---:B------:R-:W-:Y:S01]  /*00d0*/  VIADD R7, R0.reuse, 0x75bcd15 ;  /* 0x075bcd1500077836 */ /* 0x040fe20000000000 */
[----:B------:R-:W-:Y:S01]  /*00e0*/  LOP3.LUT R10, R5, 0x5491333, RZ, 0x3c, !PT ;  /* 0x05491333050a7812 */ /* 0x000fe200078e3cff */
[----:B------:R-:W-:Y:S01]  /*00f0*/  VIADD R11, R0, 0x583f19 ;  /* 0x00583f19000b7836 */ /* 0x000fe20000000000 */
[----:B------:R-:W-:Y:S01]  /*0100*/  ISETP.NE.AND P0, PT, R13, RZ, PT ;  /* 0x000000ff0d00720c */ /* 0x000fe20003f05270 */
[----:B------:R-:W-:Y:S01]  /*0110*/  VIADD R9, R5, 0x1f123bb5 ;  /* 0x1f123bb505097836 */ /* 0x000fe20000000000 */
[----:B--2---:R0:W-:Y:S04]  /*0120*/  STG.E.64 desc[UR4][R2.64], R6 ;  /* 0x0000000602007986 */ /* 0x0041e8000c101b04 */
[----:B------:R0:W-:Y:S04]  /*0130*/  STG.E.64 desc[UR4][R2.64+0x8], R8 ;  /* 0x0000080802007986 */ /* 0x0001e8000c101b04 */
[----:B------:R0:W-:Y:S03]  /*0140*/  STG.E.64 desc[UR4][R2.64+0x10], R10 ;  /* 0x0000100a02007986 */ /* 0x0001e6000c101b04 */
[----:B------:R-:W-:Y:S05]  /*0150*/  @!P0 BRA `(.L_x_22) ;  /* 0x0000000c00548947 */ /* 0x000fea0003800000 */
[----:B------:R-:W-:Y:S01]  /*0160*/  IMAD.MOV.U32 R0, RZ, RZ, R13 ;  /* 0x000000ffff007224 */ /* 0x000fe200078e000d */
[----:B0-----:R-:W-:-:S07]  /*0170*/  CS2R R10, SRZ ;  /* 0x00000000000a7805 */ /* 0x001fce000001ff00 */
.L_x_28:
[----:B0-----:R-:W-:Y:S01]  /*0180*/  LOP3.LUT R2, R0, 0x3, RZ, 0xc0, !PT ;  /* 0x0000000300027812 */ /* 0x001fe200078ec0ff */
[----:B------:R-:W-:Y:S03]  /*0190*/  BSSY.RECONVERGENT B1, `(.L_x_23) ;  /* 0x00000cb000017945 */ /* 0x000fe60003800200 */
[----:B------:R-:W-:-:S04]  /*01a0*/  ISETP.NE.U32.AND P0, PT, R2, RZ, PT ;  /* 0x000000ff0200720c */ /* 0x000fc80003f05070 */
[----:B------:R-:W-:-:S13]  /*01b0*/  ISETP.NE.AND.EX P0, PT, RZ, RZ, PT, P0 ;  /* 0x000000ffff00720c */ /* 0x000fda0003f05300 */
[----:B------:R-:W-:Y:S05]  /*01c0*/  @!P0 BRA `(.L_x_24) ;  /* 0x0000000c001c8947 */ /* 0x000fea0003800000 */
[----:B------:R-:W0:Y:S01]  /*01d0*/  LDC.64 R6, c[0x4][0x8] ;  /* 0x01000200ff067b82 */ /* 0x000e220000000a00 */
[----:B------:R-:W-:Y:S02]  /*01e0*/  IMAD.MOV.U32 R12, RZ, RZ, RZ ;  /* 0x000000ffff0c7224 */ /* 0x000fe400078e00ff */
[----:B0-----:R-:W-:-:S07]  /*01f0*/  IMAD.WIDE.U32 R6, R10, 0xc80, R6 ;  /* 0x00000c800a067825 */ /* 0x001fce00078e0006 */
.L_x_27:
[----:B0-----:R-:W-:Y:S01]  /*0200*/  IMAD.MOV.U32 R13, RZ, RZ, RZ ;  /* 0x000000ffff0d7224 */ /* 0x001fe200078e00ff */
[----:B------:R-:W-:Y:S01]  /*0210*/  CS2R R2, SRZ ;  /* 0x0000000000027805 */ /* 0x000fe2000001ff00 */
[----:B------:R-:W-:Y:S01]  /*0220*/  IMAD.MOV.U32 R15, RZ, RZ, RZ ;  /* 0x000000ffff0f7224 */ /* 0x000fe200078e00ff */
[----:B------:R-:W-:-:S07]  /*0230*/  CS2R R4, SRZ ;  /* 0x0000000000047805 */ /* 0x000fce000001ff00 */
.L_x_26:
[----:B------:R-:W0:Y:S01]  /*0240*/  S2R R14, SR_TID.X ;  /* 0x00000000000e7919 */ /* 0x000e220000002100 */
[----:B------:R-:W0:Y:S02]  /*0250*/  LDC.64 R8, c[0x0][0x380] ;  /* 0x0000e000ff087b82 */ /* 0x000e240000000a00 */
[----:B0-----:R-:W-:-:S04]  /*0260*/  IMAD.WIDE.U32 R8, R14, 0x30, R8 ;  /* 0x000000300e087825 */ /* 0x001fc800078e0008 */
[----:B------:R-:W-:-:S05]  /*0270*/  IMAD.WIDE.U32 R8, R15, 0x4, R8 ;  /* 0x000000040f087825 */ /* 0x000fca00078e0008 */
[----:B------:R0:W5:Y:S01]  /*0280*/  LDG.E R16, desc[UR4][R8.64+0x4] ;  /* 0x0000040408107981 */ /* 0x000162000c1e1900 */
[----:B------:R-:W-:-:S07]  /*0290*/  IMAD.MOV.U32 R17, RZ, RZ, RZ ;  /* 0x000000ffff117224 */ /* 0x000fce00078e00ff */
.L_x_25:
[----:B-----5:R-:W-:Y:S01]  /*02a0*/  SHF.R.U32.HI R24, RZ, R17, R16 ;  /* 0x00000011ff187219 */ /* 0x020fe20000011610 */
[----:B0-----:R-:W-:-:S03]  /*02b0*/  IMAD.SHL.U32 R8, R15, 0x20, RZ ;  /* 0x000000200f087824 */ /* 0x001fc600078e00ff */
[----:B------:R-:W-:Y:S01]  /*02c0*/  LOP3.LUT R9, R24, 0x1, RZ, 0xc0, !PT ;  /* 0x0000000118097812 */ /* 0x000fe200078ec0ff */
[----:B------:R-:W-:-:S03]  /*02d0*/  IMAD.IADD R8, R8, 0x1, R17 ;  /* 0x0000000108087824 */ /* 0x000fc600078e0211 */
[----:B------:R-:W-:Y:S01]  /*02e0*/  ISETP.NE.U32.AND P0, PT, R9, 0x1, PT ;  /* 0x000000010900780c */ /* 0x000fe20003f05070 */
[----:B------:R-:W-:-:S03]  /*02f0*/  IMAD R9, R8, 0x5, RZ ;  /* 0x0000000508097824 */ /* 0x000fc600078e02ff */
[----:B------:R-:W-:Y:S01]  /*0300*/  R2P PR, R24, 0x7e ;  /* 0x0000007e18007804 */ /* 0x000fe20000000000 */
[----:B------:R-:W-:-:S08]  /*0310*/  IMAD.WIDE.U32 R8, R9, 0x4, R6 ;  /* 0x0000000409087825 */ /* 0x000fd000078e0006 */
[----:B------:R-:W2:Y:S04]  /*0320*/  @!P0 LDG.E R18, desc[UR4][R8.64] ;  /* 0x0000000408128981 */ /* 0x000ea8000c1e1900 */
[----:B------:R-:W3:Y:S04]  /*0330*/  @P1 LDG.E R22, desc[UR4][R8.64+0x14] ;  /* 0x0000140408161981 */ /* 0x000ee8000c1e1900 */
[----:B------:R-:W4:Y:S04]  /*0340*/  @!P0 LDG.E R20, desc[UR4][R8.64+0x10] ;  /* 0x0000100408148981 */ /* 0x000f28000c1e1900 */
[----:B------:R-:W4:Y:S04]  /*0350*/  @P2 LDG.E R28, desc[UR4][R8.64+0x28] ;  /* 0x00002804081c2981 */ /* 0x000f28000c1e1900 */
[----:B------:R-:W4:Y:S04]  /*0360*/  @P1 LDG.E R26, desc[UR4][R8.64+0x24] ;  /* 0x00002404081a1981 */ /* 0x000f28000c1e1900 */
[----:B------:R-:W4:Y:S04]  /*0370*/  @P3 LDG.E R21, desc[UR4][R8.64+0x3c] ;  /* 0x00003c0408153981 */ /* 0x000f28000c1e1900 */
[----:B------:R-:W4:Y:S04]  /*0380*/  @P2 LDG.E R19, desc[UR4][R8.64+0x38] ;  /* 0x0000380408132981 */ /* 0x000f28000c1e1900 */
[----:B------:R-:W4:Y:S04]  /*0390*/  @P4 LDG.E R23, desc[UR4][R8.64+0x50] ;  /* 0x0000500408174981 */ /* 0x000f28000c1e1900 */
[----:B------:R-:W4:Y:S01]  /*03a0*/  @P1 LDG.E R25, desc[UR4][R8.64+0x20] ;  /* 0x0000200408191981 */ /* 0x000f22000c1e1900 */
[----:B--2---:R-:W-:-:S03]  /*03b0*/  @!P0 LOP3.LUT R13, R13, R18, RZ, 0x3c, !PT ;  /* 0x000000120d0d8212 */ /* 0x004fc600078e3cff */
[----:B------:R-:W2:Y:S01]  /*03c0*/  @!P0 LDG.E R18, desc[UR4][R8.64+0x8] ;  /* 0x0000080408128981 */ /* 0x000ea2000c1e1900 */
[----:B---3--:R-:W-:-:S03]  /*03d0*/  @P1 LOP3.LUT R13, R13, R22, RZ, 0x3c, !PT ;  /* 0x000000160d0d1212 */ /* 0x008fc600078e3cff */
[----:B------:R-:W3:Y:S01]  /*03e0*/  @P3 LDG.E R22, desc[UR4][R8.64+0x4c] ;  /* 0x00004c0408163981 */ /* 0x000ee2000c1e1900 */
[----:B----4-:R-:W-:-:S03]  /*03f0*/  @!P0 LOP3.LUT R3, R3, R20, RZ, 0x3c, !PT ;  /* 0x0000001403038212 */ /* 0x010fc600078e3cff */
[----:B------:R-:W4:Y:S01]  /*0400*/  @P1 LDG.E R20, desc[UR4][R8.64+0x1c] ;  /* 0x00001c0408141981 */ /* 0x000f22000c1e1900 */
[----:B------:R-:W-:Y:S02]  /*0410*/  @P2 LOP3.LUT R13, R13, R28, RZ, 0x3c, !PT ;  /* 0x0000001c0d0d2212 */ /* 0x000fe400078e3cff */
[----:B------:R-:W-:Y:S02]  /*0420*/  @P1 LOP3.LUT R3, R3, R26, RZ, 0x3c, !PT ;  /* 0x0000001a03031212 */ /* 0x000fe400078e3cff */
[----:B------:R-:W4:Y:S01]  /*0430*/  @P5 LDG.E R26, desc[UR4][R8.64+0x64] ;  /* 0x00006404081a5981 */ /* 0x000f22000c1e1900 */
[----:B------:R-:W-:-:S03]  /*0440*/  @P3 LOP3.LUT R13, R13, R21, RZ, 0x3c, !PT ;  /* 0x000000150d0d3212 */ /* 0x000fc600078e3cff */
[----:B------:R-:W4:Y:S01]  /*0450*/  @!P0 LDG.E R21, desc[UR4][R8.64+0xc] ;  /* 0x00000c0408158981 */ /* 0x000f22000c1e1900 */
[----:B------:R-:W-:-:S03]  /*0460*/  @P2 LOP3.LUT R3, R3, R19, RZ, 0x3c, !PT ;  /* 0x0000001303032212 */ /* 0x000fc600078e3cff */
[----:B------:R-:W4:Y:S01]  /*0470*/  @!P0 LDG.E R19, desc[UR4][R8.64+0x4] ;  /* 0x0000040408138981 */ /* 0x000f22000c1e1900 */
[----:B------:R-:W-:-:S03]  /*0480*/  @P4 LOP3.LUT R13, R13, R23, RZ, 0x3c, !PT ;  /* 0x000000170d0d4212 */ /* 0x000fc600078e3cff */
[----:B------:R-:W4:Y:S01]  /*0490*/  @P1 LDG.E R23, desc[UR4][R8.64+0x18] ;  /* 0x0000180408171981 */ /* 0x000f22000c1e1900 */
[----:B--2---:R-:W-:-:S03]  /*04a0*/  @!P0 LOP3.LUT R5, R5, R18, RZ, 0x3c, !PT ;  /* 0x0000001205058212 */ /* 0x004fc600078e3cff */
[----:B------:R-:W2:Y:S01]  /*04b0*/  @P2 LDG.E R18, desc[UR4][R8.64+0x30] ;  /* 0x0000300408122981 */ /* 0x000ea2000c1e1900 */
[----:B---3--:R-:W-:-:S03]  /*04c0*/  @P3 LOP3.LUT R3, R3, R22, RZ, 0x3c, !PT ;  /* 0x0000001603033212 */ /* 0x008fc600078e3cff */
[----:B------:R-:W3:Y:S01]  /*04d0*/  @P4 LDG.E R22, desc[UR4][R8.64+0x60] ;  /* 0x0000600408164981 */ /* 0x000ee2000c1e1900 */
[----:B----4-:R-:W-:-:S03]  /*04e0*/  @P1 LOP3.LUT R5, R5, R20, RZ, 0x3c, !PT ;  /* 0x0000001405051212 */ /* 0x010fc600078e3cff */
[----:B------:R-:W4:Y:S01]  /*04f0*/  @P3 LDG.E R20, desc[UR4][R8.64+0x44] ;  /* 0x0000440408143981 */ /* 0x000f22000c1e1900 */
[----:B------:R-:W-:-:S03]  /*0500*/  @P5 LOP3.LUT R13, R13, R26, RZ, 0x3c, !PT ;  /* 0x0000001a0d0d5212 */ /* 0x000fc600078e3cff */
[----:B------:R-:W4:Y:S01]  /*0510*/  @P6 LDG.E R26, desc[UR4][R8.64+0x78] ;  /* 0x00007804081a6981 */ /* 0x000f22000c1e1900 */
[----:B------:R-:W-:-:S03]  /*0520*/  @!P0 LOP3.LUT R2, R2, R21, RZ, 0x3c, !PT ;  /* 0x0000001502028212 */ /* 0x000fc600078e3cff */
[----:B------:R-:W4:Y:S01]  /*0530*/  @P2 LDG.E R21, desc[UR4][R8.64+0x34] ;  /* 0x0000340408152981 */ /* 0x000f22000c1e1900 */
[----:B------:R-:W-:-:S03]  /*0540*/  @!P0 LOP3.LUT R4, R4, R19, RZ, 0x3c, !PT ;  /* 0x0000001304048212 */ /* 0x000fc600078e3cff */
[----:B------:R-:W4:Y:S01]  /*0550*/  @P2 LDG.E R19, desc[UR4][R8.64+0x2c] ;  /* 0x00002c0408132981 */ /* 0x000f22000c1e1900 */
[----:B------:R-:W-:Y:S02]  /*0560*/  @P1 LOP3.LUT R2, R2, R25, RZ, 0x3c, !PT ;  /* 0x0000001902021212 */ /* 0x000fe400078e3cff */
[----:B------:R-:W-:Y:S01]  /*0570*/  @P1 LOP3.LUT R4, R4, R23, RZ, 0x3c, !PT ;  /* 0x0000001704041212 */ /* 0x000fe200078e3cff */
[----:B------:R-:W4:Y:S04]  /*0580*/  @P3 LDG.E R25, desc[UR4][R8.64+0x48] ;  /* 0x0000480408193981 */ /* 0x000f28000c1e1900 */
[----:B------:R-:W4:Y:S01]  /*0590*/  @P3 LDG.E R23, desc[UR4][R8.64+0x40] ;  /* 0x0000400408173981 */ /* 0x000f22000c1e1900 */
[----:B------:R-:W-:Y:S02]  /*05a0*/  LOP3.LUT P0, RZ, R24, 0x80, RZ, 0xc0, !PT ;  /* 0x0000008018ff7812 */ /* 0x000fe4000780c0ff */
[----:B--2---:R-:W-:-:S02]  /*05b0*/  @P2 LOP3.LUT R5, R5, R18, RZ, 0x3c, !PT ;  /* 0x0000001205052212 */ /* 0x004fc400078e3cff */
[----:B------:R-:W2:Y:S01]  /*05c0*/  @P4 LDG.E R18, desc[UR4][R8.64+0x58] ;  /* 0x0000580408124981 */ /* 0x000ea2000c1e1900 */
[----:B---3--:R-:W-:-:S03]  /*05d0*/  @P4 LOP3.LUT R3, R3, R22, RZ, 0x3c, !PT ;  /* 0x0000001603034212 */ /* 0x008fc600078e3cff */
[----:B------:R-:W3:Y:S01]  /*05e0*/  @P5 LDG.E R22, desc[UR4][R8.64+0x74] ;  /* 0x0000740408165981 */ /* 0x000ee2000c1e1900 */
[----:B----4-:R-:W-:-:S03]  /*05f0*/  @P3 LOP3.LUT R5, R5, R20, RZ, 0x3c, !PT ;  /* 0x0000001405053212 */ /* 0x010fc600078e3cff */
[----:B------:R-:W4:Y:S01]  /*0600*/  @P5 LDG.E R20, desc[UR4][R8.64+0x6c] ;  /* 0x00006c0408145981 */ /* 0x000f22000c1e1900 */
[----:B------:R-:W-:-:S03]  /*0610*/  @P6 LOP3.LUT R13, R13, R26, RZ, 0x3c, !PT ;  /* 0x0000001a0d0d6212 */ /* 0x000fc600078e3cff */
        /* <DEDUP_REMOVED lines=9> */
[----:B--2---:R-:W-:-:S03]  /*06b0*/  @P4 LOP3.LUT R5, R5, R18, RZ, 0x3c, !PT ;  /* 0x0000001205054212 */ /* 0x004fc600078e3cff */
        /* <DEDUP_REMOVED lines=15> */
[----:B--2---:R-:W-:-:S04]  /*07b0*/  @P6 LOP3.LUT R5, R5, R18, RZ, 0x3c, !PT ;  /* 0x0000001205056212 */ /* 0x004fc800078e3cff */
[----:B---3--:R-:W-:Y:S02]  /*07c0*/  @P0 LOP3.LUT R5, R5, R22, RZ, 0x3c, !PT ;  /* 0x0000001605050212 */ /* 0x008fe400078e3cff */
[----:B----4-:R-:W-:-:S04]  /*07d0*/  @P6 LOP3.LUT R3, R3, R20, RZ, 0x3c, !PT ;  /* 0x0000001403036212 */ /* 0x010fc800078e3cff */
[----:B------:R-:W-:Y:S02]  /*07e0*/  @P0 LOP3.LUT R3, R3, R26, RZ, 0x3c, !PT ;  /* 0x0000001a03030212 */ /* 0x000fe400078e3cff */
[----:B------:R-:W-:Y:S02]  /*07f0*/  @P6 LOP3.LUT R2, R2, R21, RZ, 0x3c, !PT ;  /* 0x0000001502026212 */ /* 0x000fe400078e3cff */
[----:B------:R-:W-:Y:S02]  /*0800*/  @P6 LOP3.LUT R4, R4, R19, RZ, 0x3c, !PT ;  /* 0x0000001304046212 */ /* 0x000fe400078e3cff */
[----:B------:R-:W-:Y:S02]  /*0810*/  @P0 LOP3.LUT R2, R2, R25, RZ, 0x3c, !PT ;  /* 0x0000001902020212 */ /* 0x000fe400078e3cff */
[----:B------:R-:W-:Y:S02]  /*0820*/  @P0 LOP3.LUT R4, R4, R23, RZ, 0x3c, !PT ;  /* 0x0000001704040212 */ /* 0x000fe400078e3cff */
[----:B------:R-:W-:-:S13]  /*0830*/  R2P PR, R24.B1, 0x7f ;  /* 0x0000007f18007804 */ /* 0x000fda0000001000 */
[----:B------:R-:W2:Y:S04]  /*0840*/  @P0 LDG.E R18, desc[UR4][R8.64+0xa0] ;  /* 0x0000a00408120981 */ /* 0x000ea8000c1e1900 */
[----:B------:R-:W3:Y:S04]  /*0850*/  @P1 LDG.E R20, desc[UR4][R8.64+0xb4] ;  /* 0x0000b40408141981 */ /* 0x000ee8000c1e1900 */
[----:B------:R-:W4:Y:S04]  /*0860*/  @P2 LDG.E R26, desc[UR4][R8.64+0xc8] ;  /* 0x0000c804081a2981 */ /* 0x000f28000c1e1900 */
[----:B------:R-:W4:Y:S04]  /*0870*/  @P3 LDG.E R28, desc[UR4][R8.64+0xdc] ;  /* 0x0000dc04081c3981 */ /* 0x000f28000c1e1900 */
[----:B------:R-:W4:Y:S04]  /*0880*/  @P0 LDG.E R19, desc[UR4][R8.64+0xa4] ;  /* 0x0000a40408130981 */ /* 0x000f28000c1e1900 */
[----:B------:R-:W4:Y:S04]  /*0890*/  @P0 LDG.E R22, desc[UR4][R8.64+0xb0] ;  /* 0x0000b00408160981 */ /* 0x000f28000c1e1900 */
[----:B------:R-:W4:Y:S04]  /*08a0*/  @P4 LDG.E R25, desc[UR4][R8.64+0xf0] ;  /* 0x0000f00408194981 */ /* 0x000f28000c1e1900 */
[----:B------:R-:W4:Y:S04]  /*08b0*/  @P0 LDG.E R21, desc[UR4][R8.64+0xac] ;  /* 0x0000ac0408150981 */ /* 0x000f28000c1e1900 */
[----:B------:R-:W4:Y:S01]  /*08c0*/  @P1 LDG.E R23, desc[UR4][R8.64+0xb8] ;  /* 0x0000b80408171981 */ /* 0x000f22000c1e1900 */
[----:B--2---:R-:W-:-:S03]  /*08d0*/  @P0 LOP3.LUT R13, R13, R18, RZ, 0x3c, !PT ;  /* 0x000000120d0d0212 */ /* 0x004fc600078e3cff */
[----:B------:R-:W2:Y:S01]  /*08e0*/  @P1 LDG.E R18, desc[UR4][R8.64+0xbc] ;  /* 0x0000bc0408121981 */ /* 0x000ea2000c1e1900 */
[----:B---3--:R-:W-:-:S03]  /*08f0*/  @P1 LOP3.LUT R13, R13, R20, RZ, 0x3c, !PT ;  /* 0x000000140d0d1212 */ /* 0x008fc600078e3cff */
[----:B------:R-:W3:Y:S01]  /*0900*/  @P0 LDG.E R20, desc[UR4][R8.64+0xa8] ;  /* 0x0000a80408140981 */ /* 0x000ee2000c1e1900 */
[----:B----4-:R-:W-:-:S03]  /*0910*/  @P2 LOP3.LUT R13, R13, R26, RZ, 0x3c, !PT ;  /* 0x0000001a0d0d2212 */ /* 0x010fc600078e3cff */
[----:B------:R-:W4:Y:S01]  /*0920*/  @P5 LDG.E R26, desc[UR4][R8.64+0x104] ;  /* 0x00010404081a5981 */ /* 0x000f22000c1e1900 */
[----:B------:R-:W-:Y:S02]  /*0930*/  @P3 LOP3.LUT R13, R13, R28, RZ, 0x3c, !PT ;  /* 0x0000001c0d0d3212 */ /* 0x000fe400078e3cff */
[----:B------:R-:W-:Y:S02]  /*0940*/  @P0 LOP3.LUT R4, R4, R19, RZ, 0x3c, !PT ;  /* 0x0000001304040212 */ /* 0x000fe400078e3cff */
        /* <DEDUP_REMOVED lines=9> */
[----:B---3--:R-:W-:-:S03]  /*09e0*/  @P0 LOP3.LUT R5, R5, R20, RZ, 0x3c, !PT ;  /* 0x0000001405050212 */ /* 0x008fc600078e3cff */
[----:B------:R-:W3:Y:S01]  /*09f0*/  @P1 LDG.E R20, desc[UR4][R8.64+0xc4] ;  /* 0x0000c40408141981 */ /* 0x000ee2000c1e1900 */
[----:B--2---:R-:W-:-:S03]  /*0a00*/  @P1 LOP3.LUT R5, R5, R18, RZ, 0x3c, !PT ;  /* 0x0000001205051212 */ /* 0x004fc600078e3cff */
[----:B------:R-:W2:Y:S01]  /*0a10*/  @P3 LDG.E R18, desc[UR4][R8.64+0xe4] ;  /* 0x0000e40408123981 */ /* 0x000ea2000c1e1900 */
[----:B------:R-:W-:Y:S02]  /*0a20*/  LOP3.LUT P0, RZ, R24, 0x8000, RZ, 0xc0, !PT ;  /* 0x0000800018ff7812 */ /* 0x000fe4000780c0ff */
[----:B----4-:R-:W-:Y:S01]  /*0a30*/  @P5 LOP3.LUT R13, R13, R26, RZ, 0x3c, !PT ;  /* 0x0000001a0d0d5212 */ /* 0x010fe200078e3cff */
[----:B------:R-:W4:Y:S04]  /*0a40*/  @P2 LDG.E R24, desc[UR4][R8.64+0xd8] ;  /* 0x0000d80408182981 */ /* 0x000f28000c1e1900 */
[----:B------:R-:W4:Y:S01]  /*0a50*/  @P6 LDG.E R26, desc[UR4][R8.64+0x118] ;  /* 0x00011804081a6981 */ /* 0x000f22000c1e1900 */
[----:B------:R-:W-:Y:S02]  /*0a60*/  @P1 LOP3.LUT R2, R2, R19, RZ, 0x3c, !PT ;  /* 0x0000001302021212 */ /* 0x000fe400078e3cff */
[----:B------:R-:W-:Y:S01]  /*0a70*/  @P2 LOP3.LUT R5, R5, R22, RZ, 0x3c, !PT ;  /* 0x0000001605052212 */ /* 0x000fe200078e3cff */
[----:B------:R-:W4:Y:S04]  /*0a80*/  @P3 LDG.E R19, desc[UR4][R8.64+0xe8] ;  /* 0x0000e80408133981 */ /* 0x000f28000c1e1900 */
[----:B------:R-:W4:Y:S01]  /*0a90*/  @P4 LDG.E R22, desc[UR4][R8.64+0xf8] ;  /* 0x0000f80408164981 */ /* 0x000f22000c1e1900 */
[----:B------:R-:W-:-:S03]  /*0aa0*/  @P2 LOP3.LUT R4, R4, R21, RZ, 0x3c, !PT ;  /* 0x0000001504042212 */ /* 0x000fc600078e3cff */
[----:B------:R-:W4:Y:S01]  /*0ab0*/  @P4 LDG.E R21, desc[UR4][R8.64+0xf4] ;  /* 0x0000f40408154981 */ /* 0x000f22000c1e1900 */
[----:B------:R-:W-:-:S03]  /*0ac0*/  @P2 LOP3.LUT R2, R2, R23, RZ, 0x3c, !PT ;  /* 0x0000001702022212 */ /* 0x000fc600078e3cff */
[----:B------:R-:W4:Y:S01]  /*0ad0*/  @P4 LDG.E R23, desc[UR4][R8.64+0xfc] ;  /* 0x0000fc0408174981 */ /* 0x000f22000c1e1900 */
[----:B------:R-:W-:-:S03]  /*0ae0*/  @P3 LOP3.LUT R4, R4, R25, RZ, 0x3c, !PT ;  /* 0x0000001904043212 */ /* 0x000fc600078e3cff */
[----:B------:R-:W4:Y:S04]  /*0af0*/  @P5 LDG.E R25, desc[UR4][R8.64+0x108] ;  /* 0x0001080408195981 */ /* 0x000f28000c1e1900 */
[----:B------:R-:W4:Y:S01]  /*0b00*/  @P0 LDG.E R27, desc[UR4][R8.64+0x138] ;  /* 0x00013804081b0981 */ /* 0x000f22000c1e1900 */
[----:B---3--:R-:W-:-:S03]  /*0b10*/  @P1 LOP3.LUT R3, R3, R20, RZ, 0x3c, !PT ;  /* 0x0000001403031212 */ /* 0x008fc600078e3cff */
[----:B------:R-:W3:Y:S01]  /*0b20*/  @P3 LDG.E R20, desc[UR4][R8.64+0xec] ;  /* 0x0000ec0408143981 */ /* 0x000ee2000c1e1900 */
[----:B--2---:R-:W-:-:S03]  /*0b30*/  @P3 LOP3.LUT R5, R5, R18, RZ, 0x3c, !PT ;  /* 0x0000001205053212 */ /* 0x004fc600078e3cff */
[----:B------:R-:W2:Y:S01]  /*0b40*/  @P5 LDG.E R18, desc[UR4][R8.64+0x10c] ;  /* 0x00010c0408125981 */ /* 0x000ea2000c1e1900 */
        /* <DEDUP_REMOVED lines=22> */
[----:B------:R-:W-:-:S05]  /*0cb0*/  VIADD R17, R17, 0x10 ;  /* 0x0000001011117836 */ /* 0x000fca0000000000 */
[----:B------:R-:W-:Y:S02]  /*0cc0*/  ISETP.NE.AND P1, PT, R17, 0x20, PT ;  /* 0x000000201100780c */ /* 0x000fe40003f25270 */
[----:B------:R-:W-:Y:S02]  /*0cd0*/  @P5 LOP3.LUT R2, R2, R19, RZ, 0x3c, !PT ;  /* 0x0000001302025212 */ /* 0x000fe400078e3cff */
[----:B------:R-:W-:Y:S02]  /*0ce0*/  @P6 LOP3.LUT R4, R4, R21, RZ, 0x3c, !PT ;  /* 0x0000001504046212 */ /* 0x000fe400078e3cff */
[----:B------:R-:W-:Y:S02]  /*0cf0*/  @P6 LOP3.LUT R5, R5, R22, RZ, 0x3c, !PT ;  /* 0x0000001605056212 */ /* 0x000fe400078e3cff */
[----:B------:R-:W-:Y:S02]  /*0d00*/  @P6 LOP3.LUT R2, R2, R23, RZ, 0x3c, !PT ;  /* 0x0000001702026212 */ /* 0x000fe400078e3cff */
[----:B------:R-:W-:-:S02]  /*0d10*/  @P0 LOP3.LUT R4, R4, R25, RZ, 0x3c, !PT ;  /* 0x0000001904040212 */ /* 0x000fc400078e3cff */
[----:B------:R-:W-:Y:S02]  /*0d20*/  @P0 LOP3.LUT R2, R2, R27, RZ, 0x3c, !PT ;  /* 0x0000001b02020212 */ /* 0x000fe400078e3cff */
[----:B---3--:R-:W-:-:S04]  /*0d30*/  @P5 LOP3.LUT R3, R3, R20, RZ, 0x3c, !PT ;  /* 0x0000001403035212 */ /* 0x008fc800078e3cff */
[----:B--2---:R-:W-:Y:S02]  /*0d40*/  @P6 LOP3.LUT R3, R3, R18, RZ, 0x3c, !PT ;  /* 0x0000001203036212 */ /* 0x004fe400078e3cff */
[----:B----4-:R-:W-:Y:S02]  /*0d50*/  @P0 LOP3.LUT R5, R5, R24, RZ, 0x3c, !PT ;  /* 0x0000001805050212 */ /* 0x010fe400078e3cff */
[----:B------:R-:W-:Y:S01]  /*0d60*/  @P0 LOP3.LUT R3, R3, R26, RZ, 0x3c, !PT ;  /* 0x0000001a03030212 */ /* 0x000fe200078e3cff */
[----:B------:R-:W-:Y:S06]  /*0d70*/  @P1 BRA `(.L_x_25) ;  /* 0xfffffff400481947 */ /* 0x000fec000383ffff */
[----:B------:R-:W-:-:S05]  /*0d80*/  VIADD R15, R15, 0x1 ;  /* 0x000000010f0f7836 */ /* 0x000fca0000000000 */
[----:B------:R-:W-:-:S13]  /*0d90*/  ISETP.NE.AND P0, PT, R15, 0x5, PT ;  /* 0x000000050f00780c */ /* 0x000fda0003f05270 */
[----:B------:R-:W-:Y:S05]  /*0da0*/  @P0 BRA `(.L_x_26) ;  /* 0xfffffff400240947 */ /* 0x000fea000383ffff */
[----:B------:R-:W0:Y:S01]  /*0db0*/  LDC.64 R8, c[0x0][0x380] ;  /* 0x0000e000ff087b82 */ /* 0x000e220000000a00 */
[----:B------:R-:W-:Y:S01]  /*0dc0*/  VIADD R12, R12, 0x1 ;  /* 0x000000010c0c7836 */ /* 0x000fe20000000000 */
[----:B------:R-:W-:-:S04]  /*0dd0*/  LOP3.LUT R15, R0, 0x3, RZ, 0xc0, !PT ;  /* 0x00000003000f7812 */ /* 0x000fc800078ec0ff */
[----:B------:R-:W-:Y:S01]  /*0de0*/  ISETP.GE.U32.AND P0, PT, R12, R15, PT ;  /* 0x0000000f0c00720c */ /* 0x000fe20003f06070 */
[----:B0-----:R-:W-:-:S05]  /*0df0*/  IMAD.WIDE.U32 R8, R14, 0x30, R8 ;  /* 0x000000300e087825 */ /* 0x001fca00078e0008 */
[----:B------:R0:W-:Y:S04]  /*0e00*/  STG.E.64 desc[UR4][R8.64+0x8], R4 ;  /* 0x0000080408007986 */ /* 0x0001e8000c101b04 */
[----:B------:R0:W-:Y:S04]  /*0e10*/  STG.E.64 desc[UR4][R8.64+0x10], R2 ;  /* 0x0000100208007986 */ /* 0x0001e8000c101b04 */
[----:B------:R0:W-:Y:S01]  /*0e20*/  STG.E desc[UR4][R8.64+0x4], R13 ;  /* 0x0000040d08007986 */ /* 0x0001e2000c101904 */
[----:B------:R-:W-:Y:S05]  /*0e30*/  @!P0 BRA `(.L_x_27) ;  /* 0xfffffff000f08947 */ /* 0x000fea000383ffff */
.L_x_24:
[----:B------:R-:W-:Y:S05]  /*0e40*/  BSYNC.RECONVERGENT B1 ;  /* 0x0000000000017941 */ /* 0x000fea0003800200 */
.L_x_23:
[----:B------:R-:W-:Y:S01]  /*0e50*/  ISETP.GT.U32.AND P0, PT, R0, 0x3, PT ;  /* 0x000000030000780c */ /* 0x000fe20003f04070 */
[----:B------:R-:W-:Y:S01]  /*0e60*/  VIADD R10, R10, 0x1 ;  /* 0x000000010a0a7836 */ /* 0x000fe20000000000 */
[--C-:B------:R-:W-:Y:S02]  /*0e70*/  SHF.R.U64 R0, R0, 0x2, R11.reuse ;  /* 0x0000000200007819 */ /* 0x100fe4000000120b */
[----:B------:R-:W-:Y:S02]  /*0e80*/  ISETP.GT.U32.AND.EX P0, PT, R11, RZ, PT, P0 ;  /* 0x000000ff0b00720c */ /* 0x000fe40003f04100 */
[----:B------:R-:W-:-:S11]  /*0e90*/  SHF.R.U32.HI R11, RZ, 0x2, R11 ;  /* 0x00000002ff0b7819 */ /* 0x000fd6000001160b */
[----:B------:R-:W-:Y:S05]  /*0ea0*/  @P0 BRA `(.L_x_28) ;  /* 0xfffffff000b40947 */ /* 0x000fea000383ffff */
.L_x_22:
[----:B------:R-:W-:Y:S05]  /*0eb0*/  BSYNC.RECONVERGENT B0 ;  /* 0x0000000000007941 */ /* 0x000fea0003800200 */
.L_x_21:
[----:B0-----:R-:W0:Y:S01]  /*0ec0*/  S2R R5, SR_TID.X ;  /* 0x0000000000057919 */ /* 0x001e220000002100 */
[----:B------:R-:W0:Y:S02]  /*0ed0*/  LDC.64 R2, c[0x0][0x380] ;  /* 0x0000e000ff027b82 */ /* 0x000e240000000a00 */
[----:B0-----:R-:W-:-:S05]  /*0ee0*/  IMAD.WIDE.U32 R2, R5, 0x30, R2 ;  /* 0x0000003005027825 */ /* 0x001fca00078e0002 */
[----:B------:R-:W-:Y:S04]  /*0ef0*/  STG.E.64 desc[UR4][R2.64+0x18], RZ ;  /* 0x000018ff02007986 */ /* 0x000fe8000c101b04 */
[----:B------:R-:W-:Y:S04]  /*0f00*/  STG.E desc[UR4][R2.64+0x20], RZ ;  /* 0x000020ff02007986 */ /* 0x000fe8000c101904 */
[----:B------:R-:W-:Y:S01]  /*0f10*/  STG.E.64 desc[UR4][R2.64+0x28], RZ ;  /* 0x000028ff02007986 */ /* 0x000fe2000c101b04 */
[----:B------:R-:W-:Y:S05]  /*0f20*/  EXIT ;  /* 0x000000000000794d */ /* 0x000fea0003800000 */
.L_x_29:
        /* <DEDUP_REMOVED lines=13> */
.L_x_31:


//--------------------- .nv.global.init           --------------------------
	.section	.nv.global.init,"aw",@progbits
	.align	4
.nv.global.init:
	.type		mrg32k3aM1SubSeq,@object
	.size		mrg32k3aM1SubSeq,(mrg32k3aM2SubSeq - mrg32k3aM1SubSeq)
mrg32k3aM1SubSeq:
        /*0000*/ 	.byte	0x0b, 0xcc, 0xee, 0x04, 0x73, 0x29, 0x8b, 0x6f, 0xf6, 0x53, 0x03, 0xf6, 0x23, 0xf6, 0xea, 0xda
        /* <DEDUP_REMOVED lines=125> */
	.type		mrg32k3aM2SubSeq,@object
	.size		mrg32k3aM2SubSeq,(mrg32k3aM1 - mrg32k3aM2SubSeq)
mrg32k3aM2SubSeq:
        /* <DEDUP_REMOVED lines=126> */
	.type		mrg32k3aM1,@object
	.size		mrg32k3aM1,(mrg32k3aM1Seq - mrg32k3aM1)
mrg32k3aM1:
        /* <DEDUP_REMOVED lines=144> */
	.type		mrg32k3aM1Seq,@object
	.size		mrg32k3aM1Seq,(mrg32k3aM2 - mrg32k3aM1Seq)
mrg32k3aM1Seq:
        /* <DEDUP_REMOVED lines=144> */
	.type		mrg32k3aM2,@object
	.size		mrg32k3aM2,(mrg32k3aM2Seq - mrg32k3aM2)
mrg32k3aM2:
        /* <DEDUP_REMOVED lines=144> */
	.type		mrg32k3aM2Seq,@object
	.size		mrg32k3aM2Seq,(precalc_xorwow_matrix - mrg32k3aM2Seq)
mrg32k3aM2Seq:
        /* <DEDUP_REMOVED lines=144> */
	.type		precalc_xorwow_matrix,@object
	.size		precalc_xorwow_matrix,(precalc_xorwow_offset_matrix - precalc_xorwow_matrix)
precalc_xorwow_matrix:
        /* <DEDUP_REMOVED lines=6400> */
	.type		precalc_xorwow_offset_matrix,@object
	.size		precalc_xorwow_offset_matrix,($str$2 - precalc_xorwow_offset_matrix)
precalc_xorwow_offset_matrix:
        /* <DEDUP_REMOVED lines=6400> */
	.type		$str$2,@object
	.size		$str$2,($str$1 - $str$2)
$str$2:
        /*353c0*/ 	.byte	0x0a, 0x00
	.type		$str$1,@object
	.size		$str$1,($str - $str$1)
$str$1:
        /*353c2*/ 	.byte	0x25, 0x64, 0x20, 0x00
	.type		$str,@object
	.size		$str,(.L_9 - $str)
$str:
        /*353c6*/ 	.byte	0x53, 0x6f, 0x6c, 0x20, 0x66, 0x72, 0x6f, 0x6d, 0x20, 0x62, 0x6c, 0x6f, 0x63, 0x6b, 0x20, 0x25
        /*353d6*/ 	.byte	0x64, 0x2c, 0x20, 0x74, 0x68, 0x72, 0x65, 0x61, 0x64, 0x20, 0x25, 0x64, 0x3a, 0x20, 0x00
.L_9:


//--------------------- .nv.shared.reserved.0     --------------------------
	.section	.nv.shared.reserved.0,"aw",@nobits
	.weak		__nv_reservedSMEM_offset_0_alias
	.size		__nv_reservedSMEM_offset_0_alias, 0, 64
	.other		__nv_reservedSMEM_offset_0_alias,@"STO_CUDA_RESERVED_SHARED STV_DEFAULT"
__nv_reservedSMEM_offset_0_alias:
	.zero		0
	.zero		64


//--------------------- .nv.constant0._Z6kernelPiP17curandStateXORWOW --------------------------
	.section	.nv.constant0._Z6kernelPiP17curandStateXORWOW,"a",@progbits
	.sectionflags	@""
	.align	4
.nv.constant0._Z6kernelPiP17curandStateXORWOW:
	.zero		912


//--------------------- .nv.constant0._Z12setup_kernelP17curandStateXORWOWm --------------------------
	.section	.nv.constant0._Z12setup_kernelP17curandStateXORWOWm,"a",@progbits
	.sectionflags	@""
	.align	4
.nv.constant0._Z12setup_kernelP17curandStateXORWOWm:
	.zero		912


//--------------------- SYMBOLS --------------------------

	.type		.nv.reservedSmem.offset0,@object
	.size		.nv.reservedSmem.offset0,0x4
	.type		vprintf,@function
